//
// Generated by NVIDIA NVVM Compiler
//
// Compiler Build ID: CL-36424714
// Cuda compilation tools, release 13.0, V13.0.88
// Based on NVVM 20.0.0
//

.version 9.0
.target sm_100
.address_size 64

	// .globl	_Z18create_index_4_bitPfPc

.visible .entry _Z18create_index_4_bitPfPc(
	.param .u64 .ptr .align 1 _Z18create_index_4_bitPfPc_param_0,
	.param .u64 .ptr .align 1 _Z18create_index_4_bitPfPc_param_1
)
{
	.reg .pred 	%p<3>;
	.reg .b16 	%rs<4>;
	.reg .b32 	%r<6>;
	.reg .b32 	%f<3>;
	.reg .b64 	%rd<9>;

	ld.param.u64 	%rd1, [_Z18create_index_4_bitPfPc_param_0];
	ld.param.u64 	%rd2, [_Z18create_index_4_bitPfPc_param_1];
	cvta.to.global.u64 	%rd3, %rd2;
	cvta.to.global.u64 	%rd4, %rd1;
	mov.u32 	%r1, %ctaid.x;
	mov.u32 	%r2, %ntid.x;
	mov.u32 	%r3, %tid.x;
	mad.lo.s32 	%r4, %r1, %r2, %r3;
	shl.b32 	%r5, %r4, 1;
	mul.wide.s32 	%rd5, %r5, 4;
	add.s64 	%rd6, %rd4, %rd5;
	ld.global.f32 	%f1, [%rd6];
	setp.neu.f32 	%p1, %f1, 0f00000000;
	selp.u16 	%rs1, 1, 0, %p1;
	ld.global.f32 	%f2, [%rd6+4];
	setp.neu.f32 	%p2, %f2, 0f00000000;
	selp.b16 	%rs2, 16, 0, %p2;
	or.b16  	%rs3, %rs2, %rs1;
	cvt.s64.s32 	%rd7, %r4;
	add.s64 	%rd8, %rd3, %rd7;
	st.global.u8 	[%rd8], %rs3;
	ret;

}
	// .globl	_Z16read_index_4_bitPiPc
.visible .entry _Z16read_index_4_bitPiPc(
	.param .u64 .ptr .align 1 _Z16read_index_4_bitPiPc_param_0,
	.param .u64 .ptr .align 1 _Z16read_index_4_bitPiPc_param_1
)
{
	.reg .pred 	%p<2>;
	.reg .b32 	%r<15>;
	.reg .b64 	%rd<9>;

	ld.param.u64 	%rd1, [_Z16read_index_4_bitPiPc_param_0];
	ld.param.u64 	%rd2, [_Z16read_index_4_bitPiPc_param_1];
	cvta.to.global.u64 	%rd3, %rd2;
	cvta.to.global.u64 	%rd4, %rd1;
	mov.u32 	%r1, %ctaid.x;
	mov.u32 	%r2, %ntid.x;
	mov.u32 	%r3, %tid.x;
	mad.lo.s32 	%r4, %r1, %r2, %r3;
	mul.wide.s32 	%rd5, %r4, 4;
	add.s64 	%rd6, %rd4, %rd5;
	ld.global.u32 	%r5, [%rd6];
	and.b32  	%r6, %r5, -2;
	shr.s32 	%r7, %r4, 1;
	cvt.s64.s32 	%rd7, %r7;
	add.s64 	%rd8, %rd3, %rd7;
	ld.global.s8 	%r8, [%rd8];
	shl.b32 	%r9, %r4, 2;
	and.b32  	%r10, %r9, 4;
	shr.u32 	%r11, %r8, %r10;
	and.b32  	%r12, %r11, 15;
	setp.ne.s32 	%p1, %r12, 0;
	selp.u32 	%r13, 1, 0, %p1;
	or.b32  	%r14, %r6, %r13;
	st.global.u32 	[%rd6], %r14;
	ret;

}
	// .globl	_Z18create_index_1_bitPfPc
.visible .entry _Z18create_index_1_bitPfPc(
	.param .u64 .ptr .align 1 _Z18create_index_1_bitPfPc_param_0,
	.param .u64 .ptr .align 1 _Z18create_index_1_bitPfPc_param_1
)
{
	.reg .pred 	%p<9>;
	.reg .b16 	%rs<16>;
	.reg .b32 	%r<6>;
	.reg .b32 	%f<9>;
	.reg .b64 	%rd<9>;

	ld.param.u64 	%rd1, [_Z18create_index_1_bitPfPc_param_0];
	ld.param.u64 	%rd2, [_Z18create_index_1_bitPfPc_param_1];
	cvta.to.global.u64 	%rd3, %rd2;
	cvta.to.global.u64 	%rd4, %rd1;
	mov.u32 	%r1, %ctaid.x;
	mov.u32 	%r2, %ntid.x;
	mov.u32 	%r3, %tid.x;
	mad.lo.s32 	%r4, %r1, %r2, %r3;
	shl.b32 	%r5, %r4, 3;
	mul.wide.s32 	%rd5, %r5, 4;
	add.s64 	%rd6, %rd4, %rd5;
	ld.global.f32 	%f1, [%rd6];
	setp.neu.f32 	%p1, %f1, 0f00000000;
	selp.u16 	%rs1, 1, 0, %p1;
	ld.global.f32 	%f2, [%rd6+4];
	setp.neu.f32 	%p2, %f2, 0f00000000;
	selp.b16 	%rs2, 2, 0, %p2;
	or.b16  	%rs3, %rs2, %rs1;
	ld.global.f32 	%f3, [%rd6+8];
	setp.neu.f32 	%p3, %f3, 0f00000000;
	selp.b16 	%rs4, 4, 0, %p3;
	or.b16  	%rs5, %rs3, %rs4;
	ld.global.f32 	%f4, [%rd6+12];
	setp.neu.f32 	%p4, %f4, 0f00000000;
	selp.b16 	%rs6, 8, 0, %p4;
	or.b16  	%rs7, %rs5, %rs6;
	ld.global.f32 	%f5, [%rd6+16];
	setp.neu.f32 	%p5, %f5, 0f00000000;
	selp.b16 	%rs8, 16, 0, %p5;
	or.b16  	%rs9, %rs7, %rs8;
	ld.global.f32 	%f6, [%rd6+20];
	setp.neu.f32 	%p6, %f6, 0f00000000;
	selp.b16 	%rs10, 32, 0, %p6;
	or.b16  	%rs11, %rs9, %rs10;
	ld.global.f32 	%f7, [%rd6+24];
	setp.neu.f32 	%p7, %f7, 0f00000000;
	selp.b16 	%rs12, 64, 0, %p7;
	or.b16  	%rs13, %rs11, %rs12;
	ld.global.f32 	%f8, [%rd6+28];
	setp.neu.f32 	%p8, %f8, 0f00000000;
	selp.b16 	%rs14, -128, 0, %p8;
	add.s16 	%rs15, %rs13, %rs14;
	cvt.s64.s32 	%rd7, %r4;
	add.s64 	%rd8, %rd3, %rd7;
	st.global.u8 	[%rd8], %rs15;
	ret;

}
	// .globl	_Z16read_index_1_bitPiPc
.visible .entry _Z16read_index_1_bitPiPc(
	.param .u64 .ptr .align 1 _Z16read_index_1_bitPiPc_param_0,
	.param .u64 .ptr .align 1 _Z16read_index_1_bitPiPc_param_1
)
{
	.reg .b32 	%r<13>;
	.reg .b64 	%rd<9>;

	ld.param.u64 	%rd1, [_Z16read_index_1_bitPiPc_param_0];
	ld.param.u64 	%rd2, [_Z16read_index_1_bitPiPc_param_1];
	cvta.to.global.u64 	%rd3, %rd2;
	cvta.to.global.u64 	%rd4, %rd1;
	mov.u32 	%r1, %ctaid.x;
	mov.u32 	%r2, %ntid.x;
	mov.u32 	%r3, %tid.x;
	mad.lo.s32 	%r4, %r1, %r2, %r3;
	mul.wide.s32 	%rd5, %r4, 4;
	add.s64 	%rd6, %rd4, %rd5;
	ld.global.u32 	%r5, [%rd6];
	and.b32  	%r6, %r5, -2;
	shr.s32 	%r7, %r4, 3;
	cvt.s64.s32 	%rd7, %r7;
	add.s64 	%rd8, %rd3, %rd7;
	ld.global.s8 	%r8, [%rd8];
	and.b32  	%r9, %r4, 7;
	shr.u32 	%r10, %r8, %r9;
	and.b32  	%r11, %r10, 1;
	or.b32  	%r12, %r11, %r6;
	st.global.u32 	[%rd6], %r12;
	ret;

}
	// .globl	_Z17compress_float_32PfS_Pii
.visible .entry _Z17compress_float_32PfS_Pii(
	.param .u64 .ptr .align 1 _Z17compress_float_32PfS_Pii_param_0,
	.param .u64 .ptr .align 1 _Z17compress_float_32PfS_Pii_param_1,
	.param .u64 .ptr .align 1 _Z17compress_float_32PfS_Pii_param_2,
	.param .u32 _Z17compress_float_32PfS_Pii_param_3
)
{
	.reg .pred 	%p<4>;
	.reg .b32 	%r<76>;
	.reg .b32 	%f<13>;
	.reg .b64 	%rd<21>;

	ld.param.u64 	%rd1, [_Z17compress_float_32PfS_Pii_param_0];
	ld.param.u64 	%rd2, [_Z17compress_float_32PfS_Pii_param_1];
	ld.param.u64 	%rd3, [_Z17compress_float_32PfS_Pii_param_2];
	ld.param.u32 	%r1, [_Z17compress_float_32PfS_Pii_param_3];
	mov.u32 	%r2, %ctaid.x;
	mov.u32 	%r3, %ntid.x;
	mov.u32 	%r4, %tid.x;
	mad.lo.s32 	%r5, %r2, %r3, %r4;
	mul.lo.s32 	%r6, %r2, -862048943;
	mul.lo.s32 	%r7, %r2, 380141568;
	shr.u32 	%r8, %r6, 17;
	or.b32  	%r9, %r8, %r7;
	mul.lo.s32 	%r10, %r9, 461845907;
	shf.l.wrap.b32 	%r11, %r10, %r10, 13;
	mad.lo.s32 	%r12, %r11, 5, -430675100;
	shr.u32 	%r13, %r12, 16;
	xor.b32  	%r14, %r12, %r13;
	xor.b32  	%r15, %r14, 4;
	mul.lo.s32 	%r16, %r15, -2048144789;
	shr.u32 	%r17, %r16, 13;
	xor.b32  	%r18, %r17, %r16;
	mul.lo.s32 	%r19, %r18, -1028477387;
	shr.u32 	%r20, %r19, 16;
	xor.b32  	%r21, %r20, %r19;
	rem.u32 	%r22, %r21, %r1;
	mad.lo.s32 	%r23, %r22, %r3, %r4;
	xor.b32  	%r24, %r10, 1;
	shf.l.wrap.b32 	%r25, %r10, %r24, 13;
	mad.lo.s32 	%r26, %r25, 5, -430675100;
	shr.u32 	%r27, %r26, 16;
	xor.b32  	%r28, %r26, %r27;
	xor.b32  	%r29, %r28, 4;
	mul.lo.s32 	%r30, %r29, -2048144789;
	shr.u32 	%r31, %r30, 13;
	xor.b32  	%r32, %r31, %r30;
	mul.lo.s32 	%r33, %r32, -1028477387;
	shr.u32 	%r34, %r33, 16;
	xor.b32  	%r35, %r34, %r33;
	rem.u32 	%r36, %r35, %r1;
	mad.lo.s32 	%r37, %r36, %r3, %r4;
	xor.b32  	%r38, %r10, 2;
	shf.l.wrap.b32 	%r39, %r10, %r38, 13;
	mad.lo.s32 	%r40, %r39, 5, -430675100;
	setp.gt.s32 	%p1, %r33, -1;
	selp.b32 	%r41, 1, -1, %p1;
	setp.gt.s32 	%p2, %r19, -1;
	selp.b32 	%r42, 1, -1, %p2;
	cvta.to.global.u64 	%rd4, %rd1;
	cvta.to.global.u64 	%rd5, %rd2;
	cvta.to.global.u64 	%rd6, %rd3;
	shr.u32 	%r43, %r40, 16;
	xor.b32  	%r44, %r40, %r43;
	xor.b32  	%r45, %r44, 4;
	mul.lo.s32 	%r46, %r45, -2048144789;
	shr.u32 	%r47, %r46, 13;
	xor.b32  	%r48, %r47, %r46;
	mul.lo.s32 	%r49, %r48, -1028477387;
	shr.u32 	%r50, %r49, 16;
	xor.b32  	%r51, %r50, %r49;
	setp.gt.s32 	%p3, %r49, -1;
	selp.b32 	%r52, 1, -1, %p3;
	rem.u32 	%r53, %r51, %r1;
	mad.lo.s32 	%r54, %r53, %r3, %r4;
	mul.wide.u32 	%rd7, %r23, 4;
	add.s64 	%rd8, %rd5, %rd7;
	cvt.rn.f32.s32 	%f1, %r42;
	mul.wide.s32 	%rd9, %r5, 4;
	add.s64 	%rd10, %rd4, %rd9;
	ld.global.f32 	%f2, [%rd10];
	mul.f32 	%f3, %f2, %f1;
	atom.global.add.f32 	%f4, [%rd8], %f3;
	mul.wide.u32 	%rd11, %r37, 4;
	add.s64 	%rd12, %rd5, %rd11;
	cvt.rn.f32.s32 	%f5, %r41;
	ld.global.f32 	%f6, [%rd10];
	mul.f32 	%f7, %f6, %f5;
	atom.global.add.f32 	%f8, [%rd12], %f7;
	mul.wide.u32 	%rd13, %r54, 4;
	add.s64 	%rd14, %rd5, %rd13;
	cvt.rn.f32.s32 	%f9, %r52;
	ld.global.f32 	%f10, [%rd10];
	mul.f32 	%f11, %f10, %f9;
	atom.global.add.f32 	%f12, [%rd14], %f11;
	and.b32  	%r55, %r23, -4;
	cvt.u64.u32 	%rd15, %r55;
	add.s64 	%rd16, %rd6, %rd15;
	ld.global.u32 	%r56, [%rd10];
	and.b32  	%r57, %r56, 1;
	shl.b32 	%r58, %r23, 3;
	and.b32  	%r59, %r58, 24;
	shl.b32 	%r60, %r57, %r59;
	atom.global.add.u32 	%r61, [%rd16], %r60;
	and.b32  	%r62, %r37, -4;
	cvt.u64.u32 	%rd17, %r62;
	add.s64 	%rd18, %rd6, %rd17;
	ld.global.u32 	%r63, [%rd10];
	and.b32  	%r64, %r63, 1;
	shl.b32 	%r65, %r37, 3;
	and.b32  	%r66, %r65, 24;
	shl.b32 	%r67, %r64, %r66;
	atom.global.add.u32 	%r68, [%rd18], %r67;
	and.b32  	%r69, %r54, -4;
	cvt.u64.u32 	%rd19, %r69;
	add.s64 	%rd20, %rd6, %rd19;
	ld.global.u32 	%r70, [%rd10];
	and.b32  	%r71, %r70, 1;
	shl.b32 	%r72, %r54, 3;
	and.b32  	%r73, %r72, 24;
	shl.b32 	%r74, %r71, %r73;
	atom.global.add.u32 	%r75, [%rd20], %r74;
	ret;

}
	// .globl	_Z19decompress_float_32PfS_PiiS0_
.visible .entry _Z19decompress_float_32PfS_PiiS0_(
	.param .u64 .ptr .align 1 _Z19decompress_float_32PfS_PiiS0__param_0,
	.param .u64 .ptr .align 1 _Z19decompress_float_32PfS_PiiS0__param_1,
	.param .u64 .ptr .align 1 _Z19decompress_float_32PfS_PiiS0__param_2,
	.param .u32 _Z19decompress_float_32PfS_PiiS0__param_3,
	.param .u64 .ptr .align 1 _Z19decompress_float_32PfS_PiiS0__param_4
)
{
	.local .align 4 .b8 	__local_depot5[12];
	.reg .b64 	%SP;
	.reg .b64 	%SPL;
	.reg .pred 	%p<10>;
	.reg .b32 	%r<98>;
	.reg .b32 	%f<16>;
	.reg .b64 	%rd<34>;

	mov.u64 	%SPL, __local_depot5;
	ld.param.u64 	%rd10, [_Z19decompress_float_32PfS_PiiS0__param_0];
	ld.param.u64 	%rd8, [_Z19decompress_float_32PfS_PiiS0__param_1];
	ld.param.u64 	%rd9, [_Z19decompress_float_32PfS_PiiS0__param_2];
	ld.param.u32 	%r10, [_Z19decompress_float_32PfS_PiiS0__param_3];
	ld.param.u64 	%rd11, [_Z19decompress_float_32PfS_PiiS0__param_4];
	cvta.to.global.u64 	%rd1, %rd11;
	cvta.to.global.u64 	%rd12, %rd10;
	add.u64 	%rd2, %SPL, 0;
	mov.u32 	%r1, %ctaid.x;
	mov.u32 	%r2, %ntid.x;
	mov.u32 	%r3, %tid.x;
	mad.lo.s32 	%r11, %r1, %r2, %r3;
	mul.wide.s32 	%rd14, %r11, 4;
	add.s64 	%rd3, %rd12, %rd14;
	ld.global.u32 	%r12, [%rd3];
	and.b32  	%r13, %r12, 1;
	setp.eq.b32 	%p1, %r13, 1;
	not.pred 	%p2, %p1;
	@%p2 bra 	$L__BB5_6;
	cvta.to.global.u64 	%rd16, %rd9;
	mul.lo.s32 	%r14, %r1, -862048943;
	mul.lo.s32 	%r15, %r1, 380141568;
	shr.u32 	%r16, %r14, 17;
	or.b32  	%r17, %r16, %r15;
	mul.lo.s32 	%r18, %r17, 461845907;
	shf.l.wrap.b32 	%r19, %r18, %r18, 13;
	mad.lo.s32 	%r20, %r19, 5, -430675100;
	shr.u32 	%r21, %r20, 16;
	xor.b32  	%r22, %r20, %r21;
	xor.b32  	%r23, %r22, 4;
	mul.lo.s32 	%r24, %r23, -2048144789;
	shr.u32 	%r25, %r24, 13;
	xor.b32  	%r26, %r25, %r24;
	mul.lo.s32 	%r27, %r26, -1028477387;
	shr.u32 	%r28, %r27, 16;
	xor.b32  	%r29, %r28, %r27;
	setp.gt.s32 	%p3, %r27, -1;
	selp.b32 	%r4, -1, 1, %p3;
	selp.b32 	%r30, 1, -1, %p3;
	st.local.u32 	[%rd2], %r30;
	rem.u32 	%r31, %r29, %r10;
	mad.lo.s32 	%r5, %r31, %r2, %r3;
	xor.b32  	%r32, %r18, 1;
	shf.l.wrap.b32 	%r33, %r18, %r32, 13;
	mad.lo.s32 	%r34, %r33, 5, -430675100;
	shr.u32 	%r35, %r34, 16;
	xor.b32  	%r36, %r34, %r35;
	xor.b32  	%r37, %r36, 4;
	mul.lo.s32 	%r38, %r37, -2048144789;
	shr.u32 	%r39, %r38, 13;
	xor.b32  	%r40, %r39, %r38;
	mul.lo.s32 	%r41, %r40, -1028477387;
	shr.u32 	%r42, %r41, 16;
	xor.b32  	%r43, %r42, %r41;
	setp.gt.s32 	%p4, %r41, -1;
	selp.b32 	%r44, 1, -1, %p4;
	st.local.u32 	[%rd2+4], %r44;
	rem.u32 	%r45, %r43, %r10;
	mad.lo.s32 	%r6, %r45, %r2, %r3;
	xor.b32  	%r46, %r18, 2;
	shf.l.wrap.b32 	%r47, %r18, %r46, 13;
	mad.lo.s32 	%r48, %r47, 5, -430675100;
	shr.u32 	%r49, %r48, 16;
	xor.b32  	%r50, %r48, %r49;
	xor.b32  	%r51, %r50, 4;
	mul.lo.s32 	%r52, %r51, -2048144789;
	shr.u32 	%r53, %r52, 13;
	xor.b32  	%r54, %r53, %r52;
	mul.lo.s32 	%r55, %r54, -1028477387;
	shr.u32 	%r56, %r55, 16;
	xor.b32  	%r57, %r56, %r55;
	setp.gt.s32 	%p5, %r55, -1;
	selp.b32 	%r58, 1, -1, %p5;
	st.local.u32 	[%rd2+8], %r58;
	rem.u32 	%r59, %r57, %r10;
	mad.lo.s32 	%r7, %r59, %r2, %r3;
	and.b32  	%r60, %r5, -4;
	cvt.u64.u32 	%rd17, %r60;
	add.s64 	%rd4, %rd16, %rd17;
	ld.global.u32 	%r61, [%rd4];
	shl.b32 	%r62, %r5, 3;
	and.b32  	%r8, %r62, 24;
	shr.s32 	%r63, %r61, %r8;
	and.b32  	%r64, %r63, 255;
	setp.eq.s32 	%p6, %r64, 1;
	and.b32  	%r65, %r6, -4;
	cvt.u64.u32 	%rd18, %r65;
	add.s64 	%rd5, %rd16, %rd18;
	and.b32  	%r66, %r7, -4;
	cvt.u64.u32 	%rd19, %r66;
	add.s64 	%rd6, %rd16, %rd19;
	mov.b64 	%rd33, 0;
	mov.u32 	%r97, %r5;
	@%p6 bra 	$L__BB5_4;
	ld.global.u32 	%r67, [%rd5];
	shl.b32 	%r68, %r6, 3;
	and.b32  	%r69, %r68, 24;
	shr.s32 	%r70, %r67, %r69;
	and.b32  	%r71, %r70, 255;
	setp.eq.s32 	%p7, %r71, 1;
	mov.b64 	%rd33, 1;
	mov.u32 	%r97, %r6;
	@%p7 bra 	$L__BB5_4;
	ld.global.u32 	%r72, [%rd6];
	shl.b32 	%r73, %r7, 3;
	and.b32  	%r74, %r73, 24;
	shr.s32 	%r75, %r72, %r74;
	and.b32  	%r76, %r75, 255;
	setp.ne.s32 	%p8, %r76, 1;
	mov.b64 	%rd33, 2;
	mov.u32 	%r97, %r7;
	@%p8 bra 	$L__BB5_6;
$L__BB5_4:
	cvta.to.global.u64 	%rd22, %rd8;
	mul.wide.u32 	%rd23, %r97, 4;
	add.s64 	%rd24, %rd22, %rd23;
	ld.global.f32 	%f1, [%rd24];
	shl.b64 	%rd25, %rd33, 2;
	add.s64 	%rd26, %rd2, %rd25;
	ld.local.u32 	%r77, [%rd26];
	cvt.rn.f32.s32 	%f2, %r77;
	mul.f32 	%f3, %f1, %f2;
	mov.b32 	%r78, %f3;
	and.b32  	%r79, %r78, -2;
	st.global.u32 	[%rd3], %r79;
	mul.wide.u32 	%rd27, %r5, 4;
	add.s64 	%rd28, %rd22, %rd27;
	cvt.rn.f32.s32 	%f4, %r4;
	mov.b32 	%f5, %r79;
	mul.f32 	%f6, %f5, %f4;
	atom.global.add.f32 	%f7, [%rd28], %f6;
	mul.wide.u32 	%rd29, %r6, 4;
	add.s64 	%rd30, %rd22, %rd29;
	ld.local.u32 	%r80, [%rd2+4];
	neg.s32 	%r81, %r80;
	cvt.rn.f32.s32 	%f8, %r81;
	ld.global.f32 	%f9, [%rd3];
	mul.f32 	%f10, %f9, %f8;
	atom.global.add.f32 	%f11, [%rd30], %f10;
	mul.wide.u32 	%rd31, %r7, 4;
	add.s64 	%rd32, %rd22, %rd31;
	ld.local.u32 	%r82, [%rd2+8];
	neg.s32 	%r83, %r82;
	cvt.rn.f32.s32 	%f12, %r83;
	ld.global.f32 	%f13, [%rd3];
	mul.f32 	%f14, %f13, %f12;
	atom.global.add.f32 	%f15, [%rd32], %f14;
	mov.b32 	%r84, -1;
	shl.b32 	%r85, %r84, %r8;
	atom.global.add.u32 	%r86, [%rd4], %r85;
	shl.b32 	%r87, %r6, 3;
	and.b32  	%r88, %r87, 24;
	shl.b32 	%r89, %r84, %r88;
	atom.global.add.u32 	%r90, [%rd5], %r89;
	shl.b32 	%r91, %r7, 3;
	and.b32  	%r92, %r91, 24;
	shl.b32 	%r93, %r84, %r92;
	atom.global.add.u32 	%r94, [%rd6], %r93;
	ld.global.u32 	%r95, [%rd1];
	setp.eq.s32 	%p9, %r95, -1;
	@%p9 bra 	$L__BB5_6;
	atom.global.add.u32 	%r96, [%rd1], 1;
$L__BB5_6:
	ret;

}
	// .globl	_Z17estimate_float_32PfS_i
.visible .entry _Z17estimate_float_32PfS_i(
	.param .u64 .ptr .align 1 _Z17estimate_float_32PfS_i_param_0,
	.param .u64 .ptr .align 1 _Z17estimate_float_32PfS_i_param_1,
	.param .u32 _Z17estimate_float_32PfS_i_param_2
)
{
	.reg .pred 	%p<8>;
	.reg .b32 	%r<63>;
	.reg .b32 	%f<18>;
	.reg .b64 	%rd<13>;

	ld.param.u64 	%rd3, [_Z17estimate_float_32PfS_i_param_0];
	ld.param.u64 	%rd2, [_Z17estimate_float_32PfS_i_param_1];
	ld.param.u32 	%r7, [_Z17estimate_float_32PfS_i_param_2];
	cvta.to.global.u64 	%rd4, %rd3;
	mov.u32 	%r1, %ctaid.x;
	mov.u32 	%r2, %ntid.x;
	mov.u32 	%r3, %tid.x;
	mad.lo.s32 	%r8, %r1, %r2, %r3;
	mul.wide.s32 	%rd5, %r8, 4;
	add.s64 	%rd1, %rd4, %rd5;
	ld.global.u32 	%r9, [%rd1];
	and.b32  	%r10, %r9, 1;
	setp.eq.b32 	%p1, %r10, 1;
	not.pred 	%p2, %p1;
	@%p2 bra 	$L__BB6_6;
	cvta.to.global.u64 	%rd6, %rd2;
	mul.lo.s32 	%r11, %r1, -862048943;
	mul.lo.s32 	%r12, %r1, 380141568;
	shr.u32 	%r13, %r11, 17;
	or.b32  	%r14, %r13, %r12;
	mul.lo.s32 	%r15, %r14, 461845907;
	shf.l.wrap.b32 	%r16, %r15, %r15, 13;
	mad.lo.s32 	%r17, %r16, 5, -430675100;
	shr.u32 	%r18, %r17, 16;
	xor.b32  	%r19, %r17, %r18;
	xor.b32  	%r20, %r19, 4;
	mul.lo.s32 	%r21, %r20, -2048144789;
	shr.u32 	%r22, %r21, 13;
	xor.b32  	%r23, %r22, %r21;
	mul.lo.s32 	%r24, %r23, -1028477387;
	shr.u32 	%r25, %r24, 16;
	xor.b32  	%r26, %r25, %r24;
	setp.gt.s32 	%p3, %r24, -1;
	selp.b32 	%r27, 1, -1, %p3;
	rem.u32 	%r28, %r26, %r7;
	mad.lo.s32 	%r29, %r28, %r2, %r3;
	xor.b32  	%r30, %r15, 1;
	shf.l.wrap.b32 	%r31, %r15, %r30, 13;
	mad.lo.s32 	%r32, %r31, 5, -430675100;
	shr.u32 	%r33, %r32, 16;
	xor.b32  	%r34, %r32, %r33;
	xor.b32  	%r35, %r34, 4;
	mul.lo.s32 	%r36, %r35, -2048144789;
	shr.u32 	%r37, %r36, 13;
	xor.b32  	%r38, %r37, %r36;
	mul.lo.s32 	%r39, %r38, -1028477387;
	shr.u32 	%r40, %r39, 16;
	xor.b32  	%r41, %r40, %r39;
	setp.gt.s32 	%p4, %r39, -1;
	selp.b32 	%r42, 1, -1, %p4;
	rem.u32 	%r43, %r41, %r7;
	mad.lo.s32 	%r44, %r43, %r2, %r3;
	xor.b32  	%r45, %r15, 2;
	shf.l.wrap.b32 	%r46, %r15, %r45, 13;
	mad.lo.s32 	%r47, %r46, 5, -430675100;
	shr.u32 	%r48, %r47, 16;
	xor.b32  	%r49, %r47, %r48;
	xor.b32  	%r50, %r49, 4;
	mul.lo.s32 	%r51, %r50, -2048144789;
	shr.u32 	%r52, %r51, 13;
	xor.b32  	%r53, %r52, %r51;
	mul.lo.s32 	%r54, %r53, -1028477387;
	shr.u32 	%r55, %r54, 16;
	xor.b32  	%r56, %r55, %r54;
	setp.gt.s32 	%p5, %r54, -1;
	selp.b32 	%r57, 1, -1, %p5;
	rem.u32 	%r58, %r56, %r7;
	mad.lo.s32 	%r59, %r58, %r2, %r3;
	mul.wide.u32 	%rd7, %r29, 4;
	add.s64 	%rd8, %rd6, %rd7;
	ld.global.f32 	%f4, [%rd8];
	cvt.rn.f32.s32 	%f5, %r27;
	mul.f32 	%f6, %f4, %f5;
	mul.wide.u32 	%rd9, %r44, 4;
	add.s64 	%rd10, %rd6, %rd9;
	ld.global.f32 	%f7, [%rd10];
	cvt.rn.f32.s32 	%f8, %r42;
	mul.f32 	%f9, %f7, %f8;
	mul.wide.u32 	%rd11, %r59, 4;
	add.s64 	%rd12, %rd6, %rd11;
	ld.global.f32 	%f10, [%rd12];
	cvt.rn.f32.s32 	%f11, %r57;
	mul.f32 	%f12, %f10, %f11;
	mov.b32 	%r60, %f6;
	and.b32  	%r4, %r60, -2;
	mov.b32 	%f13, %r4;
	mov.b32 	%r61, %f9;
	and.b32  	%r5, %r61, -2;
	mov.b32 	%f1, %r5;
	mov.b32 	%r62, %f12;
	and.b32  	%r6, %r62, -2;
	mov.b32 	%f2, %r6;
	sub.f32 	%f14, %f2, %f13;
	sub.f32 	%f3, %f13, %f1;
	mul.f32 	%f15, %f3, %f14;
	setp.leu.f32 	%p6, %f15, 0f00000000;
	@%p6 bra 	$L__BB6_3;
	st.global.u32 	[%rd1], %r4;
	bra.uni 	$L__BB6_6;
$L__BB6_3:
	sub.f32 	%f16, %f1, %f2;
	mul.f32 	%f17, %f3, %f16;
	setp.leu.f32 	%p7, %f17, 0f00000000;
	@%p7 bra 	$L__BB6_5;
	st.global.u32 	[%rd1], %r5;
	bra.uni 	$L__BB6_6;
$L__BB6_5:
	st.global.u32 	[%rd1], %r6;
$L__BB6_6:
	ret;

}


// ===== COMPILED SASS (sm_100) =====

	.target	sm_100

	.elftype	@"ET_EXEC"


//--------------------- .note.nv.tkinfo           --------------------------
	.section	.note.nv.tkinfo,"",@"SHT_NOTE"
	.sectionflags	@"SHF_NOTE_NV_TKINFO"
	.tkinfo
        /*0018*/ 	.word	0x00000002
        /*0030*/ 	.string	""
        /*0030*/ 	.string	"ptxas"
        /*0030*/ 	.string	"Cuda compilation tools, release 13.0, V13.0.88"
        /*0030*/ 	.string	"Build cuda_13.0.r13.0/compiler.36424714_0"
        /*0030*/ 	.string	"-arch sm_100 -m 64 "



//--------------------- .note.nv.cuinfo           --------------------------
	.section	.note.nv.cuinfo,"",@"SHT_NOTE"
	.sectionflags	@"SHF_NOTE_NV_CUINFO"
        /*0018*/ 	.short	0x0002
        /*001a*/ 	.short	0x0064
        /*001c*/ 	.short	0x0082
	.zero		2


//--------------------- .nv.info                  --------------------------
	.section	.nv.info,"",@"SHT_CUDA_INFO"
	.align	4


	//----- nvinfo : EIATTR_REGCOUNT
	.align		4
        /*0000*/ 	.byte	0x04, 0x2f
        /*0002*/ 	.short	(.L_1 - .L_0)
	.align		4
.L_0:
        /*0004*/ 	.word	index@(_Z18create_index_4_bitPfPc)
        /*0008*/ 	.word	0x0000000a


	//----- nvinfo : EIATTR_FRAME_SIZE
	.align		4
.L_1:
        /*000c*/ 	.byte	0x04, 0x11
        /*000e*/ 	.short	(.L_3 - .L_2)
	.align		4
.L_2:
        /*0010*/ 	.word	index@(_Z18create_index_4_bitPfPc)
        /*0014*/ 	.word	0x00000000


	//----- nvinfo : EIATTR_REGCOUNT
	.align		4
.L_3:
        /*0018*/ 	.byte	0x04, 0x2f
        /*001a*/ 	.short	(.L_5 - .L_4)
	.align		4
.L_4:
        /*001c*/ 	.word	index@(_Z16read_index_4_bitPiPc)
        /*0020*/ 	.word	0x0000000a


	//----- nvinfo : EIATTR_FRAME_SIZE
	.align		4
.L_5:
        /*0024*/ 	.byte	0x04, 0x11
        /*0026*/ 	.short	(.L_7 - .L_6)
	.align		4
.L_6:
        /*0028*/ 	.word	index@(_Z16read_index_4_bitPiPc)
        /*002c*/ 	.word	0x00000000


	//----- nvinfo : EIATTR_REGCOUNT
	.align		4
.L_7:
        /*0030*/ 	.byte	0x04, 0x2f
        /*0032*/ 	.short	(.L_9 - .L_8)
	.align		4
.L_8:
        /*0034*/ 	.word	index@(_Z18create_index_1_bitPfPc)
        /*0038*/ 	.word	0x0000000e


	//----- nvinfo : EIATTR_FRAME_SIZE
	.align		4
.L_9:
        /*003c*/ 	.byte	0x04, 0x11
        /*003e*/ 	.short	(.L_11 - .L_10)
	.align		4
.L_10:
        /*0040*/ 	.word	index@(_Z18create_index_1_bitPfPc)
        /*0044*/ 	.word	0x00000000


	//----- nvinfo : EIATTR_REGCOUNT
	.align		4
.L_11:
        /*0048*/ 	.byte	0x04, 0x2f
        /*004a*/ 	.short	(.L_13 - .L_12)
	.align		4
.L_12:
        /*004c*/ 	.word	index@(_Z16read_index_1_bitPiPc)
        /*0050*/ 	.word	0x0000000a


	//----- nvinfo : EIATTR_FRAME_SIZE
	.align		4
.L_13:
        /*0054*/ 	.byte	0x04, 0x11
        /*0056*/ 	.short	(.L_15 - .L_14)
	.align		4
.L_14:
        /*0058*/ 	.word	index@(_Z16read_index_1_bitPiPc)
        /*005c*/ 	.word	0x00000000


	//----- nvinfo : EIATTR_REGCOUNT
	.align		4
.L_15:
        /*0060*/ 	.byte	0x04, 0x2f
        /*0062*/ 	.short	(.L_17 - .L_16)
	.align		4
.L_16:
        /*0064*/ 	.word	index@(_Z17compress_float_32PfS_Pii)
        /*0068*/ 	.word	0x00000014


	//----- nvinfo : EIATTR_FRAME_SIZE
	.align		4
.L_17:
        /*006c*/ 	.byte	0x04, 0x11
        /*006e*/ 	.short	(.L_19 - .L_18)
	.align		4
.L_18:
        /*0070*/ 	.word	index@(_Z17compress_float_32PfS_Pii)
        /*0074*/ 	.word	0x00000000


	//----- nvinfo : EIATTR_REGCOUNT
	.align		4
.L_19:
        /*0078*/ 	.byte	0x04, 0x2f
        /*007a*/ 	.short	(.L_21 - .L_20)
	.align		4
.L_20:
        /*007c*/ 	.word	index@(_Z19decompress_float_32PfS_PiiS0_)
        /*0080*/ 	.word	0x00000020


	//----- nvinfo : EIATTR_FRAME_SIZE
	.align		4
.L_21:
        /*0084*/ 	.byte	0x04, 0x11
        /*0086*/ 	.short	(.L_23 - .L_22)
	.align		4
.L_22:
        /*0088*/ 	.word	index@(_Z19decompress_float_32PfS_PiiS0_)
        /*008c*/ 	.word	0x00000000


	//----- nvinfo : EIATTR_REGCOUNT
	.align		4
.L_23:
        /*0090*/ 	.byte	0x04, 0x2f
        /*0092*/ 	.short	(.L_25 - .L_24)
	.align		4
.L_24:
        /*0094*/ 	.word	index@(_Z17estimate_float_32PfS_i)
        /*0098*/ 	.word	0x00000010


	//----- nvinfo : EIATTR_FRAME_SIZE
	.align		4
.L_25:
        /*009c*/ 	.byte	0x04, 0x11
        /*009e*/ 	.short	(.L_27 - .L_26)
	.align		4
.L_26:
        /*00a0*/ 	.word	index@(_Z17estimate_float_32PfS_i)
        /*00a4*/ 	.word	0x00000000


	//----- nvinfo : EIATTR_MIN_STACK_SIZE
	.align		4
.L_27:
        /*00a8*/ 	.byte	0x04, 0x12
        /*00aa*/ 	.short	(.L_29 - .L_28)
	.align		4
.L_28:
        /*00ac*/ 	.word	index@(_Z17estimate_float_32PfS_i)
        /*00b0*/ 	.word	0x00000000


	//----- nvinfo : EIATTR_MIN_STACK_SIZE
	.align		4
.L_29:
        /*00b4*/ 	.byte	0x04, 0x12
        /*00b6*/ 	.short	(.L_31 - .L_30)
	.align		4
.L_30:
        /*00b8*/ 	.word	index@(_Z19decompress_float_32PfS_PiiS0_)
        /*00bc*/ 	.word	0x00000000


	//----- nvinfo : EIATTR_MIN_STACK_SIZE
	.align		4
.L_31:
        /*00c0*/ 	.byte	0x04, 0x12
        /*00c2*/ 	.short	(.L_33 - .L_32)
	.align		4
.L_32:
        /*00c4*/ 	.word	index@(_Z17compress_float_32PfS_Pii)
        /*00c8*/ 	.word	0x00000000


	//----- nvinfo : EIATTR_MIN_STACK_SIZE
	.align		4
.L_33:
        /*00cc*/ 	.byte	0x04, 0x12
        /*00ce*/ 	.short	(.L_35 - .L_34)
	.align		4
.L_34:
        /*00d0*/ 	.word	index@(_Z16read_index_1_bitPiPc)
        /*00d4*/ 	.word	0x00000000


	//----- nvinfo : EIATTR_MIN_STACK_SIZE
	.align		4
.L_35:
        /*00d8*/ 	.byte	0x04, 0x12
        /*00da*/ 	.short	(.L_37 - .L_36)
	.align		4
.L_36:
        /*00dc*/ 	.word	index@(_Z18create_index_1_bitPfPc)
        /*00e0*/ 	.word	0x00000000


	//----- nvinfo : EIATTR_MIN_STACK_SIZE
	.align		4
.L_37:
        /*00e4*/ 	.byte	0x04, 0x12
        /*00e6*/ 	.short	(.L_39 - .L_38)
	.align		4
.L_38:
        /*00e8*/ 	.word	index@(_Z16read_index_4_bitPiPc)
        /*00ec*/ 	.word	0x00000000


	//----- nvinfo : EIATTR_MIN_STACK_SIZE
	.align		4
.L_39:
        /*00f0*/ 	.byte	0x04, 0x12
        /*00f2*/ 	.short	(.L_41 - .L_40)
	.align		4
.L_40:
        /*00f4*/ 	.word	index@(_Z18create_index_4_bitPfPc)
        /*00f8*/ 	.word	0x00000000
.L_41:


//--------------------- .nv.compat                --------------------------
	.section	.nv.compat,"",@"SHT_CUDA_COMPAT_INFO"
	.align	4
        /*0000*/ 	.byte	0x02, 0x09, 0x00, 0x00, 0x02, 0x02, 0x01, 0x00, 0x02, 0x05, 0x05, 0x00, 0x03, 0x07, 0x01, 0x01
        /*0010*/ 	.byte	0x02, 0x03, 0x00, 0x00, 0x02, 0x06, 0x01, 0x00, 0x04, 0x0b, 0x08, 0x00, 0x09, 0x00, 0x00, 0x00
        /*0020*/ 	.byte	0x00, 0x00, 0x00, 0x00


//--------------------- .nv.info._Z17estimate_float_32PfS_i --------------------------
	.section	.nv.info._Z17estimate_float_32PfS_i,"",@"SHT_CUDA_INFO"
	.sectionflags	@""
	.align	4


	//----- nvinfo : EIATTR_CUDA_API_VERSION
	.align		4
        /*0000*/ 	.byte	0x04, 0x37
        /*0002*/ 	.short	(.L_43 - .L_42)
.L_42:
        /*0004*/ 	.word	0x00000082


	//----- nvinfo : EIATTR_KPARAM_INFO
	.align		4
.L_43:
        /*0008*/ 	.byte	0x04, 0x17
        /*000a*/ 	.short	(.L_45 - .L_44)
.L_44:
        /*000c*/ 	.word	0x00000000
        /*0010*/ 	.short	0x0002
        /*0012*/ 	.short	0x0010
        /*0014*/ 	.byte	0x00, 0xf0, 0x11, 0x00


	//----- nvinfo : EIATTR_KPARAM_INFO
	.align		4
.L_45:
        /*0018*/ 	.byte	0x04, 0x17
        /*001a*/ 	.short	(.L_47 - .L_46)
.L_46:
        /*001c*/ 	.word	0x00000000
        /*0020*/ 	.short	0x0001
        /*0022*/ 	.short	0x0008
        /*0024*/ 	.byte	0x00, 0xf5, 0x21, 0x00


	//----- nvinfo : EIATTR_KPARAM_INFO
	.align		4
.L_47:
        /*0028*/ 	.byte	0x04, 0x17
        /*002a*/ 	.short	(.L_49 - .L_48)
.L_48:
        /*002c*/ 	.word	0x00000000
        /*0030*/ 	.short	0x0000
        /*0032*/ 	.short	0x0000
        /*0034*/ 	.byte	0x00, 0xf5, 0x21, 0x00


	//----- nvinfo : EIATTR_SPARSE_MMA_MASK
	.align		4
.L_49:
        /*0038*/ 	.byte	0x03, 0x50
        /*003a*/ 	.short	0x0000


	//----- nvinfo : EIATTR_MAXREG_COUNT
	.align		4
        /*003c*/ 	.byte	0x03, 0x1b
        /*003e*/ 	.short	0x00ff


	//----- nvinfo : EIATTR_MERCURY_ISA_VERSION
	.align		4
        /*0040*/ 	.byte	0x03, 0x5f
        /*0042*/ 	.short	0x0101


	//----- nvinfo : EIATTR_VRC_CTA_INIT_COUNT
	.align		4
        /*0044*/ 	.byte	0x02, 0x4a
	.zero		1
	.zero		1


	//----- nvinfo : EIATTR_EXIT_INSTR_OFFSETS
	.align		4
        /*0048*/ 	.byte	0x04, 0x1c
        /*004a*/ 	.short	(.L_51 - .L_50)


	//   ....[0]....
.L_50:
        /*004c*/ 	.word	0x000000b0


	//   ....[1]....
        /*0050*/ 	.word	0x00000730


	//   ....[2]....
        /*0054*/ 	.word	0x00000780


	//   ....[3]....
        /*0058*/ 	.word	0x000007a0


	//----- nvinfo : EIATTR_CBANK_PARAM_SIZE
	.align		4
.L_51:
        /*005c*/ 	.byte	0x03, 0x19
        /*005e*/ 	.short	0x0014


	//----- nvinfo : EIATTR_PARAM_CBANK
	.align		4
        /*0060*/ 	.byte	0x04, 0x0a
        /*0062*/ 	.short	(.L_53 - .L_52)
	.align		4
.L_52:
        /*0064*/ 	.word	index@(.nv.constant0._Z17estimate_float_32PfS_i)
        /*0068*/ 	.short	0x0380
        /*006a*/ 	.short	0x0014


	//----- nvinfo : EIATTR_SW_WAR
	.align		4
.L_53:
        /*006c*/ 	.byte	0x04, 0x36
        /*006e*/ 	.short	(.L_55 - .L_54)
.L_54:
        /*0070*/ 	.word	0x00000008
.L_55:


//--------------------- .nv.info._Z19decompress_float_32PfS_PiiS0_ --------------------------
	.section	.nv.info._Z19decompress_float_32PfS_PiiS0_,"",@"SHT_CUDA_INFO"
	.sectionflags	@""
	.align	4


	//----- nvinfo : EIATTR_CUDA_API_VERSION
	.align		4
        /*0000*/ 	.byte	0x04, 0x37
        /*0002*/ 	.short	(.L_57 - .L_56)
.L_56:
        /*0004*/ 	.word	0x00000082


	//----- nvinfo : EIATTR_KPARAM_INFO
	.align		4
.L_57:
        /*0008*/ 	.byte	0x04, 0x17
        /*000a*/ 	.short	(.L_59 - .L_58)
.L_58:
        /*000c*/ 	.word	0x00000000
        /*0010*/ 	.short	0x0004
        /*0012*/ 	.short	0x0020
        /*0014*/ 	.byte	0x00, 0xf5, 0x21, 0x00


	//----- nvinfo : EIATTR_KPARAM_INFO
	.align		4
.L_59:
        /*0018*/ 	.byte	0x04, 0x17
        /*001a*/ 	.short	(.L_61 - .L_60)
.L_60:
        /*001c*/ 	.word	0x00000000
        /*0020*/ 	.short	0x0003
        /*0022*/ 	.short	0x0018
        /*0024*/ 	.byte	0x00, 0xf0, 0x11, 0x00


	//----- nvinfo : EIATTR_KPARAM_INFO
	.align		4
.L_61:
        /*0028*/ 	.byte	0x04, 0x17
        /*002a*/ 	.short	(.L_63 - .L_62)
.L_62:
        /*002c*/ 	.word	0x00000000
        /*0030*/ 	.short	0x0002
        /*0032*/ 	.short	0x0010
        /*0034*/ 	.byte	0x00, 0xf5, 0x21, 0x00


	//----- nvinfo : EIATTR_KPARAM_INFO
	.align		4
.L_63:
        /*0038*/ 	.byte	0x04, 0x17
        /*003a*/ 	.short	(.L_65 - .L_64)
.L_64:
        /*003c*/ 	.word	0x00000000
        /*0040*/ 	.short	0x0001
        /*0042*/ 	.short	0x0008
        /*0044*/ 	.byte	0x00, 0xf5, 0x21, 0x00


	//----- nvinfo : EIATTR_KPARAM_INFO
	.align		4
.L_65:
        /*0048*/ 	.byte	0x04, 0x17
        /*004a*/ 	.short	(.L_67 - .L_66)
.L_66:
        /*004c*/ 	.word	0x00000000
        /*0050*/ 	.short	0x0000
        /*0052*/ 	.short	0x0000
        /*0054*/ 	.byte	0x00, 0xf5, 0x21, 0x00


	//----- nvinfo : EIATTR_SPARSE_MMA_MASK
	.align		4
.L_67:
        /*0058*/ 	.byte	0x03, 0x50
        /*005a*/ 	.short	0x0000


	//----- nvinfo : EIATTR_MAXREG_COUNT
	.align		4
        /*005c*/ 	.byte	0x03, 0x1b
        /*005e*/ 	.short	0x00ff


	//----- nvinfo : EIATTR_MERCURY_ISA_VERSION
	.align		4
        /*0060*/ 	.byte	0x03, 0x5f
        /*0062*/ 	.short	0x0101


	//----- nvinfo : EIATTR_INT_WARP_WIDE_INSTR_OFFSETS
	.align		4
        /*0064*/ 	.byte	0x04, 0x31
        /*0066*/ 	.short	(.L_69 - .L_68)


	//   ....[0]....
.L_68:
        /*0068*/ 	.word	0x00000b30


	//----- nvinfo : EIATTR_VRC_CTA_INIT_COUNT
	.align		4
.L_69:
        /*006c*/ 	.byte	0x02, 0x4a
	.zero		1
	.zero		1


	//----- nvinfo : EIATTR_EXIT_INSTR_OFFSETS
	.align		4
        /*0070*/ 	.byte	0x04, 0x1c
        /*0072*/ 	.short	(.L_71 - .L_70)


	//   ....[0]....
.L_70:
        /*0074*/ 	.word	0x000000b0


	//   ....[1]....
        /*0078*/ 	.word	0x00000830


	//   ....[2]....
        /*007c*/ 	.word	0x00000b10


	//   ....[3]....
        /*0080*/ 	.word	0x00000b80


	//----- nvinfo : EIATTR_CRS_STACK_SIZE
	.align		4
.L_71:
        /*0084*/ 	.byte	0x04, 0x1e
        /*0086*/ 	.short	(.L_73 - .L_72)
.L_72:
        /*0088*/ 	.word	0x00000000


	//----- nvinfo : EIATTR_CBANK_PARAM_SIZE
	.align		4
.L_73:
        /*008c*/ 	.byte	0x03, 0x19
        /*008e*/ 	.short	0x0028


	//----- nvinfo : EIATTR_PARAM_CBANK
	.align		4
        /*0090*/ 	.byte	0x04, 0x0a
        /*0092*/ 	.short	(.L_75 - .L_74)
	.align		4
.L_74:
        /*0094*/ 	.word	index@(.nv.constant0._Z19decompress_float_32PfS_PiiS0_)
        /*0098*/ 	.short	0x0380
        /*009a*/ 	.short	0x0028


	//----- nvinfo : EIATTR_SW_WAR
	.align		4
.L_75:
        /*009c*/ 	.byte	0x04, 0x36
        /*009e*/ 	.short	(.L_77 - .L_76)
.L_76:
        /*00a0*/ 	.word	0x00000008
.L_77:


//--------------------- .nv.info._Z17compress_float_32PfS_Pii --------------------------
	.section	.nv.info._Z17compress_float_32PfS_Pii,"",@"SHT_CUDA_INFO"
	.sectionflags	@""
	.align	4


	//----- nvinfo : EIATTR_CUDA_API_VERSION
	.align		4
        /*0000*/ 	.byte	0x04, 0x37
        /*0002*/ 	.short	(.L_79 - .L_78)
.L_78:
        /*0004*/ 	.word	0x00000082


	//----- nvinfo : EIATTR_KPARAM_INFO
	.align		4
.L_79:
        /*0008*/ 	.byte	0x04, 0x17
        /*000a*/ 	.short	(.L_81 - .L_80)
.L_80:
        /*000c*/ 	.word	0x00000000
        /*0010*/ 	.short	0x0003
        /*0012*/ 	.short	0x0018
        /*0014*/ 	.byte	0x00, 0xf0, 0x11, 0x00


	//----- nvinfo : EIATTR_KPARAM_INFO
	.align		4
.L_81:
        /*0018*/ 	.byte	0x04, 0x17
        /*001a*/ 	.short	(.L_83 - .L_82)
.L_82:
        /*001c*/ 	.word	0x00000000
        /*0020*/ 	.short	0x0002
        /*0022*/ 	.short	0x0010
        /*0024*/ 	.byte	0x00, 0xf5, 0x21, 0x00


	//----- nvinfo : EIATTR_KPARAM_INFO
	.align		4
.L_83:
        /*0028*/ 	.byte	0x04, 0x17
        /*002a*/ 	.short	(.L_85 - .L_84)
.L_84:
        /*002c*/ 	.word	0x00000000
        /*0030*/ 	.short	0x0001
        /*0032*/ 	.short	0x0008
        /*0034*/ 	.byte	0x00, 0xf5, 0x21, 0x00


	//----- nvinfo : EIATTR_KPARAM_INFO
	.align		4
.L_85:
        /*0038*/ 	.byte	0x04, 0x17
        /*003a*/ 	.short	(.L_87 - .L_86)
.L_86:
        /*003c*/ 	.word	0x00000000
        /*0040*/ 	.short	0x0000
        /*0042*/ 	.short	0x0000
        /*0044*/ 	.byte	0x00, 0xf5, 0x21, 0x00


	//----- nvinfo : EIATTR_SPARSE_MMA_MASK
	.align		4
.L_87:
        /*0048*/ 	.byte	0x03, 0x50
        /*004a*/ 	.short	0x0000


	//----- nvinfo : EIATTR_MAXREG_COUNT
	.align		4
        /*004c*/ 	.byte	0x03, 0x1b
        /*004e*/ 	.short	0x00ff


	//----- nvinfo : EIATTR_MERCURY_ISA_VERSION
	.align		4
        /*0050*/ 	.byte	0x03, 0x5f
        /*0052*/ 	.short	0x0101


	//----- nvinfo : EIATTR_VRC_CTA_INIT_COUNT
	.align		4
        /*0054*/ 	.byte	0x02, 0x4a
	.zero		1
	.zero		1


	//----- nvinfo : EIATTR_EXIT_INSTR_OFFSETS
	.align		4
        /*0058*/ 	.byte	0x04, 0x1c
        /*005a*/ 	.short	(.L_89 - .L_88)


	//   ....[0]....
.L_88:
        /*005c*/ 	.word	0x00000860


	//----- nvinfo : EIATTR_CBANK_PARAM_SIZE
	.align		4
.L_89:
        /*0060*/ 	.byte	0x03, 0x19
        /*0062*/ 	.short	0x001c


	//----- nvinfo : EIATTR_PARAM_CBANK
	.align		4
        /*0064*/ 	.byte	0x04, 0x0a
        /*0066*/ 	.short	(.L_91 - .L_90)
	.align		4
.L_90:
        /*0068*/ 	.word	index@(.nv.constant0._Z17compress_float_32PfS_Pii)
        /*006c*/ 	.short	0x0380
        /*006e*/ 	.short	0x001c


	//----- nvinfo : EIATTR_SW_WAR
	.align		4
.L_91:
        /*0070*/ 	.byte	0x04, 0x36
        /*0072*/ 	.short	(.L_93 - .L_92)
.L_92:
        /*0074*/ 	.word	0x00000008
.L_93:


//--------------------- .nv.info._Z16read_index_1_bitPiPc --------------------------
	.section	.nv.info._Z16read_index_1_bitPiPc,"",@"SHT_CUDA_INFO"
	.sectionflags	@""
	.align	4


	//----- nvinfo : EIATTR_CUDA_API_VERSION
	.align		4
        /*0000*/ 	.byte	0x04, 0x37
        /*0002*/ 	.short	(.L_95 - .L_94)
.L_94:
        /*0004*/ 	.word	0x00000082


	//----- nvinfo : EIATTR_KPARAM_INFO
	.align		4
.L_95:
        /*0008*/ 	.byte	0x04, 0x17
        /*000a*/ 	.short	(.L_97 - .L_96)
.L_96:
        /*000c*/ 	.word	0x00000000
        /*0010*/ 	.short	0x0001
        /*0012*/ 	.short	0x0008
        /*0014*/ 	.byte	0x00, 0xf5, 0x21, 0x00


	//----- nvinfo : EIATTR_KPARAM_INFO
	.align		4
.L_97:
        /*0018*/ 	.byte	0x04, 0x17
        /*001a*/ 	.short	(.L_99 - .L_98)
.L_98:
        /*001c*/ 	.word	0x00000000
        /*0020*/ 	.short	0x0000
        /*0022*/ 	.short	0x0000
        /*0024*/ 	.byte	0x00, 0xf5, 0x21, 0x00


	//----- nvinfo : EIATTR_SPARSE_MMA_MASK
	.align		4
.L_99:
        /*0028*/ 	.byte	0x03, 0x50
        /*002a*/ 	.short	0x0000


	//----- nvinfo : EIATTR_MAXREG_COUNT
	.align		4
        /*002c*/ 	.byte	0x03, 0x1b
        /*002e*/ 	.short	0x00ff


	//----- nvinfo : EIATTR_MERCURY_ISA_VERSION
	.align		4
        /*0030*/ 	.byte	0x03, 0x5f
        /*0032*/ 	.short	0x0101


	//----- nvinfo : EIATTR_VRC_CTA_INIT_COUNT
	.align		4
        /*0034*/ 	.byte	0x02, 0x4a
	.zero		1
	.zero		1


	//----- nvinfo : EIATTR_EXIT_INSTR_OFFSETS
	.align		4
        /*0038*/ 	.byte	0x04, 0x1c
        /*003a*/ 	.short	(.L_101 - .L_100)


	//   ....[0]....
.L_100:
        /*003c*/ 	.word	0x00000130


	//----- nvinfo : EIATTR_CBANK_PARAM_SIZE
	.align		4
.L_101:
        /*0040*/ 	.byte	0x03, 0x19
        /*0042*/ 	.short	0x0010


	//----- nvinfo : EIATTR_PARAM_CBANK
	.align		4
        /*0044*/ 	.byte	0x04, 0x0a
        /*0046*/ 	.short	(.L_103 - .L_102)
	.align		4
.L_102:
        /*0048*/ 	.word	index@(.nv.constant0._Z16read_index_1_bitPiPc)
        /*004c*/ 	.short	0x0380
        /*004e*/ 	.short	0x0010


	//----- nvinfo : EIATTR_SW_WAR
	.align		4
.L_103:
        /*0050*/ 	.byte	0x04, 0x36
        /*0052*/ 	.short	(.L_105 - .L_104)
.L_104:
        /*0054*/ 	.word	0x00000008
.L_105:


//--------------------- .nv.info._Z18create_index_1_bitPfPc --------------------------
	.section	.nv.info._Z18create_index_1_bitPfPc,"",@"SHT_CUDA_INFO"
	.sectionflags	@""
	.align	4


	//----- nvinfo : EIATTR_CUDA_API_VERSION
	.align		4
        /*0000*/ 	.byte	0x04, 0x37
        /*0002*/ 	.short	(.L_107 - .L_106)
.L_106:
        /*0004*/ 	.word	0x00000082


	//----- nvinfo : EIATTR_KPARAM_INFO
	.align		4
.L_107:
        /*0008*/ 	.byte	0x04, 0x17
        /*000a*/ 	.short	(.L_109 - .L_108)
.L_108:
        /*000c*/ 	.word	0x00000000
        /*0010*/ 	.short	0x0001
        /*0012*/ 	.short	0x0008
        /*0014*/ 	.byte	0x00, 0xf5, 0x21, 0x00


	//----- nvinfo : EIATTR_KPARAM_INFO
	.align		4
.L_109:
        /*0018*/ 	.byte	0x04, 0x17
        /*001a*/ 	.short	(.L_111 - .L_110)
.L_110:
        /*001c*/ 	.word	0x00000000
        /*0020*/ 	.short	0x0000
        /*0022*/ 	.short	0x0000
        /*0024*/ 	.byte	0x00, 0xf5, 0x21, 0x00


	//----- nvinfo : EIATTR_SPARSE_MMA_MASK
	.align		4
.L_111:
        /*0028*/ 	.byte	0x03, 0x50
        /*002a*/ 	.short	0x0000


	//----- nvinfo : EIATTR_MAXREG_COUNT
	.align		4
        /*002c*/ 	.byte	0x03, 0x1b
        /*002e*/ 	.short	0x00ff


	//----- nvinfo : EIATTR_MERCURY_ISA_VERSION
	.align		4
        /*0030*/ 	.byte	0x03, 0x5f
        /*0032*/ 	.short	0x0101


	//----- nvinfo : EIATTR_VRC_CTA_INIT_COUNT
	.align		4
        /*0034*/ 	.byte	0x02, 0x4a
	.zero		1
	.zero		1


	//----- nvinfo : EIATTR_EXIT_INSTR_OFFSETS
	.align		4
        /*0038*/ 	.byte	0x04, 0x1c
        /*003a*/ 	.short	(.L_113 - .L_112)


	//   ....[0]....
.L_112:
        /*003c*/ 	.word	0x00000290


	//----- nvinfo : EIATTR_CBANK_PARAM_SIZE
	.align		4
.L_113:
        /*0040*/ 	.byte	0x03, 0x19
        /*0042*/ 	.short	0x0010


	//----- nvinfo : EIATTR_PARAM_CBANK
	.align		4
        /*0044*/ 	.byte	0x04, 0x0a
        /*0046*/ 	.short	(.L_115 - .L_114)
	.align		4
.L_114:
        /*0048*/ 	.word	index@(.nv.constant0._Z18create_index_1_bitPfPc)
        /*004c*/ 	.short	0x0380
        /*004e*/ 	.short	0x0010


	//----- nvinfo : EIATTR_SW_WAR
	.align		4
.L_115:
        /*0050*/ 	.byte	0x04, 0x36
        /*0052*/ 	.short	(.L_117 - .L_116)
.L_116:
        /*0054*/ 	.word	0x00000008
.L_117:


//--------------------- .nv.info._Z16read_index_4_bitPiPc --------------------------
	.section	.nv.info._Z16read_index_4_bitPiPc,"",@"SHT_CUDA_INFO"
	.sectionflags	@""
	.align	4


	//----- nvinfo : EIATTR_CUDA_API_VERSION
	.align		4
        /*0000*/ 	.byte	0x04, 0x37
        /*0002*/ 	.short	(.L_119 - .L_118)
.L_118:
        /*0004*/ 	.word	0x00000082


	//----- nvinfo : EIATTR_KPARAM_INFO
	.align		4
.L_119:
        /*0008*/ 	.byte	0x04, 0x17
        /*000a*/ 	.short	(.L_121 - .L_120)
.L_120:
        /*000c*/ 	.word	0x00000000
        /*0010*/ 	.short	0x0001
        /*0012*/ 	.short	0x0008
        /*0014*/ 	.byte	0x00, 0xf5, 0x21, 0x00


	//----- nvinfo : EIATTR_KPARAM_INFO
	.align		4
.L_121:
        /*0018*/ 	.byte	0x04, 0x17
        /*001a*/ 	.short	(.L_123 - .L_122)
.L_122:
        /*001c*/ 	.word	0x00000000
        /*0020*/ 	.short	0x0000
        /*0022*/ 	.short	0x0000
        /*0024*/ 	.byte	0x00, 0xf5, 0x21, 0x00


	//----- nvinfo : EIATTR_SPARSE_MMA_MASK
	.align		4
.L_123:
        /*0028*/ 	.byte	0x03, 0x50
        /*002a*/ 	.short	0x0000


	//----- nvinfo : EIATTR_MAXREG_COUNT
	.align		4
        /*002c*/ 	.byte	0x03, 0x1b
        /*002e*/ 	.short	0x00ff


	//----- nvinfo : EIATTR_MERCURY_ISA_VERSION
	.align		4
        /*0030*/ 	.byte	0x03, 0x5f
        /*0032*/ 	.short	0x0101


	//----- nvinfo : EIATTR_VRC_CTA_INIT_COUNT
	.align		4
        /*0034*/ 	.byte	0x02, 0x4a
	.zero		1
	.zero		1


	//----- nvinfo : EIATTR_EXIT_INSTR_OFFSETS
	.align		4
        /*0038*/ 	.byte	0x04, 0x1c
        /*003a*/ 	.short	(.L_125 - .L_124)


	//   ....[0]....
.L_124:
        /*003c*/ 	.word	0x00000150


	//----- nvinfo : EIATTR_CBANK_PARAM_SIZE
	.align		4
.L_125:
        /*0040*/ 	.byte	0x03, 0x19
        /*0042*/ 	.short	0x0010


	//----- nvinfo : EIATTR_PARAM_CBANK
	.align		4
        /*0044*/ 	.byte	0x04, 0x0a
        /*0046*/ 	.short	(.L_127 - .L_126)
	.align		4
.L_126:
        /*0048*/ 	.word	index@(.nv.constant0._Z16read_index_4_bitPiPc)
        /*004c*/ 	.short	0x0380
        /*004e*/ 	.short	0x0010


	//----- nvinfo : EIATTR_SW_WAR
	.align		4
.L_127:
        /*0050*/ 	.byte	0x04, 0x36
        /*0052*/ 	.short	(.L_129 - .L_128)
.L_128:
        /*0054*/ 	.word	0x00000008
.L_129:


//--------------------- .nv.info._Z18create_index_4_bitPfPc --------------------------
	.section	.nv.info._Z18create_index_4_bitPfPc,"",@"SHT_CUDA_INFO"
	.sectionflags	@""
	.align	4


	//----- nvinfo : EIATTR_CUDA_API_VERSION
	.align		4
        /*0000*/ 	.byte	0x04, 0x37
        /*0002*/ 	.short	(.L_131 - .L_130)
.L_130:
        /*0004*/ 	.word	0x00000082


	//----- nvinfo : EIATTR_KPARAM_INFO
	.align		4
.L_131:
        /*0008*/ 	.byte	0x04, 0x17
        /*000a*/ 	.short	(.L_133 - .L_132)
.L_132:
        /*000c*/ 	.word	0x00000000
        /*0010*/ 	.short	0x0001
        /*0012*/ 	.short	0x0008
        /*0014*/ 	.byte	0x00, 0xf5, 0x21, 0x00


	//----- nvinfo : EIATTR_KPARAM_INFO
	.align		4
.L_133:
        /*0018*/ 	.byte	0x04, 0x17
        /*001a*/ 	.short	(.L_135 - .L_134)
.L_134:
        /*001c*/ 	.word	0x00000000
        /*0020*/ 	.short	0x0000
        /*0022*/ 	.short	0x0000
        /*0024*/ 	.byte	0x00, 0xf5, 0x21, 0x00


	//----- nvinfo : EIATTR_SPARSE_MMA_MASK
	.align		4
.L_135:
        /*0028*/ 	.byte	0x03, 0x50
        /*002a*/ 	.short	0x0000


	//----- nvinfo : EIATTR_MAXREG_COUNT
	.align		4
        /*002c*/ 	.byte	0x03, 0x1b
        /*002e*/ 	.short	0x00ff


	//----- nvinfo : EIATTR_MERCURY_ISA_VERSION
	.align		4
        /*0030*/ 	.byte	0x03, 0x5f
        /*0032*/ 	.short	0x0101


	//----- nvinfo : EIATTR_VRC_CTA_INIT_COUNT
	.align		4
        /*0034*/ 	.byte	0x02, 0x4a
	.zero		1
	.zero		1


	//----- nvinfo : EIATTR_EXIT_INSTR_OFFSETS
	.align		4
        /*0038*/ 	.byte	0x04, 0x1c
        /*003a*/ 	.short	(.L_137 - .L_136)


	//   ....[0]....
.L_136:
        /*003c*/ 	.word	0x00000140


	//----- nvinfo : EIATTR_CBANK_PARAM_SIZE
	.align		4
.L_137:
        /*0040*/ 	.byte	0x03, 0x19
        /*0042*/ 	.short	0x0010


	//----- nvinfo : EIATTR_PARAM_CBANK
	.align		4
        /*0044*/ 	.byte	0x04, 0x0a
        /*0046*/ 	.short	(.L_139 - .L_138)
	.align		4
.L_138:
        /*0048*/ 	.word	index@(.nv.constant0._Z18create_index_4_bitPfPc)
        /*004c*/ 	.short	0x0380
        /*004e*/ 	.short	0x0010


	//----- nvinfo : EIATTR_SW_WAR
	.align		4
.L_139:
        /*0050*/ 	.byte	0x04, 0x36
        /*0052*/ 	.short	(.L_141 - .L_140)
.L_140:
        /*0054*/ 	.word	0x00000008
.L_141:


//--------------------- .nv.callgraph             --------------------------
	.section	.nv.callgraph,"",@"SHT_CUDA_CALLGRAPH"
	.align	4
	.sectionentsize	8
	.align		4
        /*0000*/ 	.word	0x00000000
	.align		4
        /*0004*/ 	.word	0xffffffff
	.align		4
        /*0008*/ 	.word	0x00000000
	.align		4
        /*000c*/ 	.word	0xfffffffe
	.align		4
        /*0010*/ 	.word	0x00000000
	.align		4
        /*0014*/ 	.word	0xfffffffd
	.align		4
        /*0018*/ 	.word	0x00000000
	.align		4
        /*001c*/ 	.word	0xfffffffc


//--------------------- .text._Z17estimate_float_32PfS_i --------------------------
	.section	.text._Z17estimate_float_32PfS_i,"ax",@progbits
	.align	128
        .global         _Z17estimate_float_32PfS_i
        .type           _Z17estimate_float_32PfS_i,@function
        .size           _Z17estimate_float_32PfS_i,(.L_x_9 - _Z17estimate_float_32PfS_i)
        .other          _Z17estimate_float_32PfS_i,@"STO_CUDA_ENTRY STV_DEFAULT"
_Z17estimate_float_32PfS_i:
.text._Z17estimate_float_32PfS_i:
[----:B------:R-:W-:Y:S01]  /*0000*/  LDC R1, c[0x0][0x37c] ;  /* 0x0000df00ff017b82 */ /* 0x000fe20000000800 */
[----:B------:R-:W0:Y:S07]  /*0010*/  S2R R7, SR_TID.X ;  /* 0x0000000000077919 */ /* 0x000e2e0000002100 */
[----:B------:R-:W0:Y:S01]  /*0020*/  S2UR UR12, SR_CTAID.X ;  /* 0x00000000000c79c3 */ /* 0x000e220000002500 */
[----:B------:R-:W1:Y:S07]  /*0030*/  LDCU.64 UR10, c[0x0][0x358] ;  /* 0x00006b00ff0a77ac */ /* 0x000e6e0008000a00 */
[----:B------:R-:W0:Y:S08]  /*0040*/  LDC R0, c[0x0][0x360] ;  /* 0x0000d800ff007b82 */ /* 0x000e300000000800 */
[----:B------:R-:W2:Y:S01]  /*0050*/  LDC.64 R2, c[0x0][0x380] ;  /* 0x0000e000ff027b82 */ /* 0x000ea20000000a00 */
[----:B0-----:R-:W-:-:S04]  /*0060*/  IMAD R5, R0, UR12, R7 ;  /* 0x0000000c00057c24 */ /* 0x001fc8000f8e0207 */
[----:B--2---:R-:W-:-:S05]  /*0070*/  IMAD.WIDE R2, R5, 0x4, R2 ;  /* 0x0000000405027825 */ /* 0x004fca00078e0202 */
[----:B-1----:R-:W2:Y:S02]  /*0080*/  LDG.E R4, desc[UR10][R2.64] ;  /* 0x0000000a02047981 */ /* 0x002ea4000c1e1900 */
[----:B--2---:R-:W-:-:S04]  /*0090*/  LOP3.LUT R4, R4, 0x1, RZ, 0xc0, !PT ;  /* 0x0000000104047812 */ /* 0x004fc800078ec0ff */
[----:B------:R-:W-:-:S13]  /*00a0*/  ISETP.NE.U32.AND P0, PT, R4, 0x1, PT ;  /* 0x000000010400780c */ /* 0x000fda0003f05070 */
[----:B------:R-:W-:Y:S05]  /*00b0*/  @P0 EXIT ;  /* 0x000000000000094d */ /* 0x000fea0003800000 */
[----:B------:R-:W0:Y:S01]  /*00c0*/  LDC R11, c[0x0][0x390] ;  /* 0x0000e400ff0b7b82 */ /* 0x000e220000000800 */
[----:B------:R-:W-:Y:S02]  /*00d0*/  UIMAD UR4, UR12, -0x3361d2af, URZ ;  /* 0xcc9e2d510c0478a4 */ /* 0x000fe4000f8e02ff */
[----:B------:R-:W-:Y:S01]  /*00e0*/  UIMAD UR5, UR12, 0x16a88000, URZ ;  /* 0x16a880000c0578a4 */ /* 0x000fe2000f8e02ff */
[----:B------:R-:W-:-:S03]  /*00f0*/  UMOV UR8, 0x5 ;  /* 0x0000000500087882 */ /* 0x000fc60000000000 */
[----:B------:R-:W-:-:S04]  /*0100*/  ULEA.HI UR4, UR4, UR5, URZ, 0xf ;  /* 0x0000000504047291 */ /* 0x000fc8000f8f78ff */
[----:B------:R-:W-:-:S04]  /*0110*/  UIMAD UR4, UR4, 0x1b873593, URZ ;  /* 0x1b873593040478a4 */ /* 0x000fc8000f8e02ff */
[----:B------:R-:W-:Y:S02]  /*0120*/  USHF.L.W.U32.HI UR5, UR4, 0xd, UR4 ;  /* 0x0000000d04057899 */ /* 0x000fe40008010e04 */
[----:B------:R-:W-:Y:S02]  /*0130*/  ULOP3.LUT UR6, UR4, 0x1, URZ, 0x3c, !UPT ;  /* 0x0000000104067892 */ /* 0x000fe4000f8e3cff */
[----:B------:R-:W-:Y:S02]  /*0140*/  ULOP3.LUT UR7, UR4, 0x2, URZ, 0x3c, !UPT ;  /* 0x0000000204077892 */ /* 0x000fe4000f8e3cff */
[----:B------:R-:W-:Y:S02]  /*0150*/  UIMAD UR5, UR5, UR8, -0x19ab949c ;  /* 0xe6546b64050574a4 */ /* 0x000fe4000f8e0208 */
[----:B------:R-:W-:Y:S01]  /*0160*/  USHF.L.W.U32.HI UR6, UR4, 0xd, UR6 ;  /* 0x0000000d04067899 */ /* 0x000fe20008010e06 */
[----:B0-----:R-:W0:Y:S01]  /*0170*/  I2F.U32.RP R4, R11 ;  /* 0x0000000b00047306 */ /* 0x001e220000209000 */
[----:B------:R-:W-:-:S02]  /*0180*/  USHF.L.W.U32.HI UR7, UR4, 0xd, UR7 ;  /* 0x0000000d04077899 */ /* 0x000fc40008010e07 */
[----:B------:R-:W-:Y:S02]  /*0190*/  USHF.R.U32.HI UR4, URZ, 0x10, UR5 ;  /* 0x00000010ff047899 */ /* 0x000fe40008011605 */
[----:B------:R-:W-:Y:S02]  /*01a0*/  UIMAD UR6, UR6, UR8, -0x19ab949c ;  /* 0xe6546b64060674a4 */ /* 0x000fe4000f8e0208 */
[----:B------:R-:W-:Y:S02]  /*01b0*/  UIMAD UR7, UR7, UR8, -0x19ab949c ;  /* 0xe6546b64070774a4 */ /* 0x000fe4000f8e0208 */
[----:B------:R-:W-:Y:S02]  /*01c0*/  ULOP3.LUT UR4, UR5, 0x4, UR4, 0x96, !UPT ;  /* 0x0000000405047892 */ /* 0x000fe4000f8e9604 */
[----:B------:R-:W-:Y:S02]  /*01d0*/  USHF.R.U32.HI UR5, URZ, 0x10, UR6 ;  /* 0x00000010ff057899 */ /* 0x000fe40008011606 */
[----:B------:R-:W-:Y:S01]  /*01e0*/  USHF.R.U32.HI UR8, URZ, 0x10, UR7 ;  /* 0x00000010ff087899 */ /* 0x000fe20008011607 */
[----:B0-----:R-:W0:Y:S01]  /*01f0*/  MUFU.RCP R4, R4 ;  /* 0x0000000400047308 */ /* 0x001e220000001000 */
[----:B------:R-:W-:-:S02]  /*0200*/  UIMAD UR4, UR4, -0x7a143595, URZ ;  /* 0x85ebca6b040478a4 */ /* 0x000fc4000f8e02ff */
[----:B------:R-:W-:Y:S02]  /*0210*/  ULOP3.LUT UR6, UR6, 0x4, UR5, 0x96, !UPT ;  /* 0x0000000406067892 */ /* 0x000fe4000f8e9605 */
[----:B------:R-:W-:Y:S02]  /*0220*/  ULOP3.LUT UR8, UR7, 0x4, UR8, 0x96, !UPT ;  /* 0x0000000407087892 */ /* 0x000fe4000f8e9608 */
[----:B------:R-:W-:Y:S02]  /*0230*/  USHF.R.U32.HI UR5, URZ, 0xd, UR4 ;  /* 0x0000000dff057899 */ /* 0x000fe40008011604 */
[----:B------:R-:W-:Y:S02]  /*0240*/  UIMAD UR6, UR6, -0x7a143595, URZ ;  /* 0x85ebca6b060678a4 */ /* 0x000fe4000f8e02ff */
[----:B------:R-:W-:Y:S02]  /*0250*/  UIMAD UR8, UR8, -0x7a143595, URZ ;  /* 0x85ebca6b080878a4 */ /* 0x000fe4000f8e02ff */
[----:B------:R-:W-:-:S02]  /*0260*/  ULOP3.LUT UR5, UR5, UR4, URZ, 0x3c, !UPT ;  /* 0x0000000405057292 */ /* 0x000fc4000f8e3cff */
[----:B------:R-:W-:Y:S01]  /*0270*/  USHF.R.U32.HI UR4, URZ, 0xd, UR6 ;  /* 0x0000000dff047899 */ /* 0x000fe20008011606 */
[----:B0-----:R-:W-:Y:S01]  /*0280*/  IADD3 R4, PT, PT, R4, 0xffffffe, RZ ;  /* 0x0ffffffe04047810 */ /* 0x001fe20007ffe0ff */
[----:B------:R-:W-:Y:S02]  /*0290*/  USHF.R.U32.HI UR7, URZ, 0xd, UR8 ;  /* 0x0000000dff077899 */ /* 0x000fe40008011608 */
[----:B------:R-:W-:Y:S01]  /*02a0*/  ULOP3.LUT UR6, UR4, UR6, URZ, 0x3c, !UPT ;  /* 0x0000000604067292 */ /* 0x000fe2000f8e3cff */
[----:B------:R-:W0:Y:S01]  /*02b0*/  F2I.FTZ.U32.TRUNC.NTZ R5, R4 ;  /* 0x0000000400057305 */ /* 0x000e22000021f000 */
[----:B------:R-:W-:Y:S02]  /*02c0*/  UIMAD UR5, UR5, -0x3d4d51cb, URZ ;  /* 0xc2b2ae35050578a4 */ /* 0x000fe4000f8e02ff */
[----:B------:R-:W-:Y:S02]  /*02d0*/  ULOP3.LUT UR7, UR7, UR8, URZ, 0x3c, !UPT ;  /* 0x0000000807077292 */ /* 0x000fe4000f8e3cff */
[----:B------:R-:W-:-:S02]  /*02e0*/  UIMAD UR6, UR6, -0x3d4d51cb, URZ ;  /* 0xc2b2ae35060678a4 */ /* 0x000fc4000f8e02ff */
[----:B------:R-:W-:Y:S02]  /*02f0*/  USHF.R.U32.HI UR4, URZ, 0x10, UR5 ;  /* 0x00000010ff047899 */ /* 0x000fe40008011605 */
[----:B------:R-:W-:Y:S02]  /*0300*/  UIMAD UR8, UR7, -0x3d4d51cb, URZ ;  /* 0xc2b2ae35070878a4 */ /* 0x000fe4000f8e02ff */
[----:B------:R-:W-:Y:S02]  /*0310*/  USHF.R.U32.HI UR7, URZ, 0x10, UR6 ;  /* 0x00000010ff077899 */ /* 0x000fe40008011606 */
[----:B------:R-:W-:Y:S01]  /*0320*/  USHF.R.U32.HI UR9, URZ, 0x10, UR8 ;  /* 0x00000010ff097899 */ /* 0x000fe20008011608 */
[----:B0-----:R-:W-:Y:S01]  /*0330*/  IADD3 R4, PT, PT, RZ, -R5, RZ ;  /* 0x80000005ff047210 */ /* 0x001fe20007ffe0ff */
[----:B------:R-:W-:Y:S02]  /*0340*/  ULOP3.LUT UR4, UR4, UR5, URZ, 0x3c, !UPT ;  /* 0x0000000504047292 */ /* 0x000fe4000f8e3cff */
[----:B------:R-:W-:-:S02]  /*0350*/  ULOP3.LUT UR7, UR7, UR6, URZ, 0x3c, !UPT ;  /* 0x0000000607077292 */ /* 0x000fc4000f8e3cff */
[----:B------:R-:W-:Y:S01]  /*0360*/  IMAD R9, R4, R11, RZ ;  /* 0x0000000b04097224 */ /* 0x000fe200078e02ff */
[----:B------:R-:W-:Y:S01]  /*0370*/  ULOP3.LUT UR9, UR9, UR8, URZ, 0x3c, !UPT ;  /* 0x0000000809097292 */ /* 0x000fe2000f8e3cff */
[----:B------:R-:W-:-:S04]  /*0380*/  IMAD.MOV.U32 R4, RZ, RZ, RZ ;  /* 0x000000ffff047224 */ /* 0x000fc800078e00ff */
[----:B------:R-:W-:Y:S01]  /*0390*/  IMAD.HI.U32 R4, R5, R9, R4 ;  /* 0x0000000905047227 */ /* 0x000fe200078e0004 */
[----:B------:R-:W-:-:S05]  /*03a0*/  LOP3.LUT R9, RZ, R11, RZ, 0x33, !PT ;  /* 0x0000000bff097212 */ /* 0x000fca00078e33ff */
[----:B------:R-:W-:-:S04]  /*03b0*/  IMAD.HI.U32 R5, R4, UR4, RZ ;  /* 0x0000000404057c27 */ /* 0x000fc8000f8e00ff */
[----:B------:R-:W-:Y:S01]  /*03c0*/  IMAD.HI.U32 R6, R4, UR7, RZ ;  /* 0x0000000704067c27 */ /* 0x000fe2000f8e00ff */
[----:B------:R-:W-:-:S03]  /*03d0*/  IADD3 R8, PT, PT, -R5, RZ, RZ ;  /* 0x000000ff05087210 */ /* 0x000fc60007ffe1ff */
[----:B------:R-:W-:-:S04]  /*03e0*/  IMAD.HI.U32 R4, R4, UR9, RZ ;  /* 0x0000000904047c27 */ /* 0x000fc8000f8e00ff */
[----:B------:R-:W-:Y:S01]  /*03f0*/  IMAD.MOV R10, RZ, RZ, -R6 ;  /* 0x000000ffff0a7224 */ /* 0x000fe200078e0a06 */
[----:B------:R-:W-:Y:S01]  /*0400*/  IADD3 R4, PT, PT, -R4, RZ, RZ ;  /* 0x000000ff04047210 */ /* 0x000fe20007ffe1ff */
[C---:B------:R-:W-:Y:S02]  /*0410*/  IMAD R6, R11.reuse, R8, UR4 ;  /* 0x000000040b067e24 */ /* 0x040fe4000f8e0208 */
[C---:B------:R-:W-:Y:S02]  /*0420*/  IMAD R8, R11.reuse, R10, UR7 ;  /* 0x000000070b087e24 */ /* 0x040fe4000f8e020a */
[----:B------:R-:W-:Y:S01]  /*0430*/  IMAD R10, R11, R4, UR9 ;  /* 0x000000090b0a7e24 */ /* 0x000fe2000f8e0204 */
[-C--:B------:R-:W-:Y:S01]  /*0440*/  ISETP.GE.U32.AND P0, PT, R6, R11.reuse, PT ;  /* 0x0000000b0600720c */ /* 0x080fe20003f06070 */
[----:B------:R-:W0:Y:S01]  /*0450*/  LDC.64 R4, c[0x0][0x388] ;  /* 0x0000e200ff047b82 */ /* 0x000e220000000a00 */
[-C--:B------:R-:W-:Y:S02]  /*0460*/  ISETP.GE.U32.AND P1, PT, R8, R11.reuse, PT ;  /* 0x0000000b0800720c */ /* 0x080fe40003f26070 */
[----:B------:R-:W-:-:S09]  /*0470*/  ISETP.GE.U32.AND P2, PT, R10, R11, PT ;  /* 0x0000000b0a00720c */ /* 0x000fd20003f46070 */
[----:B------:R-:W-:Y:S02]  /*0480*/  @P0 IMAD.IADD R6, R6, 0x1, -R11 ;  /* 0x0000000106060824 */ /* 0x000fe400078e0a0b */
[-C--:B------:R-:W-:Y:S02]  /*0490*/  @P1 IADD3 R8, PT, PT, R8, -R11.reuse, RZ ;  /* 0x8000000b08081210 */ /* 0x080fe40007ffe0ff */
[-C--:B------:R-:W-:Y:S02]  /*04a0*/  @P2 IADD3 R10, PT, PT, R10, -R11.reuse, RZ ;  /* 0x8000000b0a0a2210 */ /* 0x080fe40007ffe0ff */
[-C--:B------:R-:W-:Y:S02]  /*04b0*/  ISETP.GE.U32.AND P0, PT, R6, R11.reuse, PT ;  /* 0x0000000b0600720c */ /* 0x080fe40003f06070 */
[-C--:B------:R-:W-:Y:S02]  /*04c0*/  ISETP.GE.U32.AND P2, PT, R8, R11.reuse, PT ;  /* 0x0000000b0800720c */ /* 0x080fe40003f46070 */
[----:B------:R-:W-:-:S02]  /*04d0*/  ISETP.GE.U32.AND P3, PT, R10, R11, PT ;  /* 0x0000000b0a00720c */ /* 0x000fc40003f66070 */
[----:B------:R-:W-:-:S07]  /*04e0*/  ISETP.NE.U32.AND P1, PT, R11, RZ, PT ;  /* 0x000000ff0b00720c */ /* 0x000fce0003f25070 */
[----:B------:R-:W-:Y:S02]  /*04f0*/  @P0 IMAD.IADD R6, R6, 0x1, -R11 ;  /* 0x0000000106060824 */ /* 0x000fe400078e0a0b */
[-C--:B------:R-:W-:Y:S02]  /*0500*/  @P2 IADD3 R8, PT, PT, R8, -R11.reuse, RZ ;  /* 0x8000000b08082210 */ /* 0x080fe40007ffe0ff */
[----:B------:R-:W-:Y:S02]  /*0510*/  @P3 IADD3 R10, PT, PT, R10, -R11, RZ ;  /* 0x8000000b0a0a3210 */ /* 0x000fe40007ffe0ff */
[C---:B------:R-:W-:Y:S02]  /*0520*/  SEL R6, R9.reuse, R6, !P1 ;  /* 0x0000000609067207 */ /* 0x040fe40004800000 */
[C---:B------:R-:W-:Y:S02]  /*0530*/  SEL R8, R9.reuse, R8, !P1 ;  /* 0x0000000809087207 */ /* 0x040fe40004800000 */
[----:B------:R-:W-:Y:S01]  /*0540*/  SEL R10, R9, R10, !P1 ;  /* 0x0000000a090a7207 */ /* 0x000fe20004800000 */
[----:B------:R-:W-:-:S02]  /*0550*/  IMAD R9, R6, R0, R7 ;  /* 0x0000000006097224 */ /* 0x000fc400078e0207 */
[-CC-:B------:R-:W-:Y:S02]  /*0560*/  IMAD R11, R8, R0.reuse, R7.reuse ;  /* 0x00000000080b7224 */ /* 0x180fe400078e0207 */
[----:B------:R-:W-:Y:S02]  /*0570*/  IMAD R13, R10, R0, R7 ;  /* 0x000000000a0d7224 */ /* 0x000fe400078e0207 */
[----:B0-----:R-:W-:-:S04]  /*0580*/  IMAD.WIDE.U32 R6, R9, 0x4, R4 ;  /* 0x0000000409067825 */ /* 0x001fc800078e0004 */
[--C-:B------:R-:W-:Y:S02]  /*0590*/  IMAD.WIDE.U32 R8, R11, 0x4, R4.reuse ;  /* 0x000000040b087825 */ /* 0x100fe400078e0004 */
[----:B------:R0:W2:Y:S02]  /*05a0*/  LDG.E R6, desc[UR10][R6.64] ;  /* 0x0000000a06067981 */ /* 0x0000a4000c1e1900 */
[----:B------:R-:W-:Y:S02]  /*05b0*/  IMAD.WIDE.U32 R4, R13, 0x4, R4 ;  /* 0x000000040d047825 */ /* 0x000fe400078e0004 */
[----:B------:R1:W3:Y:S04]  /*05c0*/  LDG.E R8, desc[UR10][R8.64] ;  /* 0x0000000a08087981 */ /* 0x0002e8000c1e1900 */
[----:B------:R-:W4:Y:S01]  /*05d0*/  LDG.E R4, desc[UR10][R4.64] ;  /* 0x0000000a04047981 */ /* 0x000f22000c1e1900 */
[----:B------:R-:W-:-:S02]  /*05e0*/  UISETP.GT.AND UP0, UPT, UR5, -0x1, UPT ;  /* 0xffffffff0500788c */ /* 0x000fc4000bf04270 */
[----:B------:R-:W-:Y:S02]  /*05f0*/  UISETP.GT.AND UP1, UPT, UR6, -0x1, UPT ;  /* 0xffffffff0600788c */ /* 0x000fe4000bf24270 */
[----:B------:R-:W-:Y:S01]  /*0600*/  UISETP.GT.AND UP2, UPT, UR8, -0x1, UPT ;  /* 0xffffffff0800788c */ /* 0x000fe2000bf44270 */
[----:B------:R-:W-:Y:S02]  /*0610*/  UMOV UR4, 0x1 ;  /* 0x0000000100047882 */ /* 0x000fe40000000000 */
[----:B------:R-:W-:Y:S02]  /*0620*/  USEL UR5, UR4, 0xffffffff, UP0 ;  /* 0xffffffff04057887 */ /* 0x000fe40008000000 */
[----:B------:R-:W-:Y:S02]  /*0630*/  USEL UR6, UR4, 0xffffffff, UP1 ;  /* 0xffffffff04067887 */ /* 0x000fe40008800000 */
[----:B------:R-:W-:Y:S02]  /*0640*/  USEL UR4, UR4, 0xffffffff, UP2 ;  /* 0xffffffff04047887 */ /* 0x000fe40009000000 */
[----:B------:R-:W-:-:S02]  /*0650*/  I2FP.F32.S32 R11, UR5 ;  /* 0x00000005000b7c45 */ /* 0x000fc40008201400 */
[----:B0-----:R-:W-:Y:S02]  /*0660*/  I2FP.F32.S32 R7, UR6 ;  /* 0x0000000600077c45 */ /* 0x001fe40008201400 */
[----:B-1----:R-:W-:Y:S01]  /*0670*/  I2FP.F32.S32 R9, UR4 ;  /* 0x0000000400097c45 */ /* 0x002fe20008201400 */
[----:B--2---:R-:W-:Y:S02]  /*0680*/  FMUL R6, R6, R11 ;  /* 0x0000000b06067220 */ /* 0x004fe40000400000 */
[----:B---3--:R-:W-:Y:S02]  /*0690*/  FMUL R7, R8, R7 ;  /* 0x0000000708077220 */ /* 0x008fe40000400000 */
[----:B----4-:R-:W-:Y:S01]  /*06a0*/  FMUL R4, R4, R9 ;  /* 0x0000000904047220 */ /* 0x010fe20000400000 */
[----:B------:R-:W-:Y:S02]  /*06b0*/  LOP3.LUT R5, R6, 0xfffffffe, RZ, 0xc0, !PT ;  /* 0xfffffffe06057812 */ /* 0x000fe400078ec0ff */
[----:B------:R-:W-:-:S02]  /*06c0*/  LOP3.LUT R7, R7, 0xfffffffe, RZ, 0xc0, !PT ;  /* 0xfffffffe07077812 */ /* 0x000fc400078ec0ff */
[----:B------:R-:W-:-:S03]  /*06d0*/  LOP3.LUT R4, R4, 0xfffffffe, RZ, 0xc0, !PT ;  /* 0xfffffffe04047812 */ /* 0x000fc600078ec0ff */
[C---:B------:R-:W-:Y:S02]  /*06e0*/  FADD R9, R5.reuse, -R7 ;  /* 0x8000000705097221 */ /* 0x040fe40000000000 */
[----:B------:R-:W-:-:S04]  /*06f0*/  FADD R0, -R5, R4 ;  /* 0x0000000405007221 */ /* 0x000fc80000000100 */
[----:B------:R-:W-:-:S05]  /*0700*/  FMUL R0, R0, R9 ;  /* 0x0000000900007220 */ /* 0x000fca0000400000 */
[----:B------:R-:W-:-:S13]  /*0710*/  FSETP.GT.AND P0, PT, R0, RZ, PT ;  /* 0x000000ff0000720b */ /* 0x000fda0003f04000 */
[----:B------:R0:W-:Y:S01]  /*0720*/  @P0 STG.E desc[UR10][R2.64], R5 ;  /* 0x0000000502000986 */ /* 0x0001e2000c10190a */
[----:B------:R-:W-:Y:S05]  /*0730*/  @P0 EXIT ;  /* 0x000000000000094d */ /* 0x000fea0003800000 */
[----:B------:R-:W-:-:S04]  /*0740*/  FADD R0, R7, -R4 ;  /* 0x8000000407007221 */ /* 0x000fc80000000000 */
[----:B------:R-:W-:-:S05]  /*0750*/  FMUL R0, R9, R0 ;  /* 0x0000000009007220 */ /* 0x000fca0000400000 */
[----:B------:R-:W-:-:S13]  /*0760*/  FSETP.GT.AND P0, PT, R0, RZ, PT ;  /* 0x000000ff0000720b */ /* 0x000fda0003f04000 */
[----:B------:R1:W-:Y:S01]  /*0770*/  @P0 STG.E desc[UR10][R2.64], R7 ;  /* 0x0000000702000986 */ /* 0x0003e2000c10190a */
[----:B------:R-:W-:Y:S05]  /*0780*/  @P0 EXIT ;  /* 0x000000000000094d */ /* 0x000fea0003800000 */
[----:B------:R-:W-:Y:S01]  /*0790*/  STG.E desc[UR10][R2.64], R4 ;  /* 0x0000000402007986 */ /* 0x000fe2000c10190a */
[----:B------:R-:W-:Y:S05]  /*07a0*/  EXIT ;  /* 0x000000000000794d */ /* 0x000fea0003800000 */
.L_x_0:
[----:B------:R-:W-:-:S00]  /*07b0*/  BRA `(.L_x_0) ;  /* 0xfffffffc00fc7947 */ /* 0x000fc0000383ffff */
[----:B------:R-:W-:-:S00]  /*07c0*/  NOP ;  /* 0x0000000000007918 */ /* 0x000fc00000000000 */
        /* <DEDUP_REMOVED lines=11> */
.L_x_9:


//--------------------- .text._Z19decompress_float_32PfS_PiiS0_ --------------------------
	.section	.text._Z19decompress_float_32PfS_PiiS0_,"ax",@progbits
	.align	128
        .global         _Z19decompress_float_32PfS_PiiS0_
        .type           _Z19decompress_float_32PfS_PiiS0_,@function
        .size           _Z19decompress_float_32PfS_PiiS0_,(.L_x_10 - _Z19decompress_float_32PfS_PiiS0_)
        .other          _Z19decompress_float_32PfS_PiiS0_,@"STO_CUDA_ENTRY STV_DEFAULT"
_Z19decompress_float_32PfS_PiiS0_:
.text._Z19decompress_float_32PfS_PiiS0_:
[----:B------:R-:W-:Y:S01]  /*0000*/  LDC R1, c[0x0][0x37c] ;  /* 0x0000df00ff017b82 */ /* 0x000fe20000000800 */
[----:B------:R-:W0:Y:S07]  /*0010*/  S2R R2, SR_CTAID.X ;  /* 0x0000000000027919 */ /* 0x000e2e0000002500 */
[----:B------:R-:W1:Y:S01]  /*0020*/  LDC.64 R4, c[0x0][0x380] ;  /* 0x0000e000ff047b82 */ /* 0x000e620000000a00 */
[----:B------:R-:W0:Y:S01]  /*0030*/  LDCU UR6, c[0x0][0x360] ;  /* 0x00006c00ff0677ac */ /* 0x000e220008000800 */
[----:B------:R-:W0:Y:S01]  /*0040*/  S2R R19, SR_TID.X ;  /* 0x0000000000137919 */ /* 0x000e220000002100 */
[----:B------:R-:W2:Y:S01]  /*0050*/  LDCU.64 UR4, c[0x0][0x358] ;  /* 0x00006b00ff0477ac */ /* 0x000ea20008000a00 */
[----:B0-----:R-:W-:-:S04]  /*0060*/  IMAD R3, R2, UR6, R19 ;  /* 0x0000000602037c24 */ /* 0x001fc8000f8e0213 */
[----:B-1----:R-:W-:-:S05]  /*0070*/  IMAD.WIDE R4, R3, 0x4, R4 ;  /* 0x0000000403047825 */ /* 0x002fca00078e0204 */
[----:B--2---:R-:W2:Y:S02]  /*0080*/  LDG.E R0, desc[UR4][R4.64] ;  /* 0x0000000404007981 */ /* 0x004ea4000c1e1900 */
[----:B--2---:R-:W-:-:S04]  /*0090*/  LOP3.LUT R0, R0, 0x1, RZ, 0xc0, !PT ;  /* 0x0000000100007812 */ /* 0x004fc800078ec0ff */
[----:B------:R-:W-:-:S13]  /*00a0*/  ISETP.NE.U32.AND P0, PT, R0, 0x1, PT ;  /* 0x000000010000780c */ /* 0x000fda0003f05070 */
[----:B------:R-:W-:Y:S05]  /*00b0*/  @P0 EXIT ;  /* 0x000000000000094d */ /* 0x000fea0003800000 */
[----:B------:R-:W0:Y:S01]  /*00c0*/  LDCU UR7, c[0x0][0x398] ;  /* 0x00007300ff0777ac */ /* 0x000e220008000800 */
[C---:B------:R-:W-:Y:S02]  /*00d0*/  IMAD R0, R2.reuse, -0x3361d2af, RZ ;  /* 0xcc9e2d5102007824 */ /* 0x040fe400078e02ff */
[----:B------:R-:W-:Y:S01]  /*00e0*/  IMAD R3, R2, 0x16a88000, RZ ;  /* 0x16a8800002037824 */ /* 0x000fe200078e02ff */
[----:B------:R-:W1:Y:S04]  /*00f0*/  LDCU.64 UR8, c[0x0][0x390] ;  /* 0x00007200ff0877ac */ /* 0x000e680008000a00 */
[----:B------:R-:W-:-:S05]  /*0100*/  LEA.HI R0, R0, R3, RZ, 0xf ;  /* 0x0000000300007211 */ /* 0x000fca00078f78ff */
[----:B------:R-:W-:Y:S02]  /*0110*/  IMAD R6, R0, 0x1b873593, RZ ;  /* 0x1b87359300067824 */ /* 0x000fe400078e02ff */
[----:B------:R-:W-:Y:S01]  /*0120*/  IMAD.MOV.U32 R0, RZ, RZ, 0x5 ;  /* 0x00000005ff007424 */ /* 0x000fe200078e00ff */
[----:B0-----:R-:W0:Y:S02]  /*0130*/  I2F.U32.RP R7, UR7 ;  /* 0x0000000700077d06 */ /* 0x001e240008209000 */
[----:B------:R-:W-:Y:S02]  /*0140*/  SHF.L.W.U32.HI R3, R6, 0xd, R6 ;  /* 0x0000000d06037819 */ /* 0x000fe40000010e06 */
[----:B------:R-:W-:-:S03]  /*0150*/  LOP3.LUT R10, RZ, UR7, RZ, 0x33, !PT ;  /* 0x00000007ff0a7c12 */ /* 0x000fc6000f8e33ff */
[----:B------:R-:W-:-:S05]  /*0160*/  IMAD R3, R3, R0, -0x19ab949c ;  /* 0xe6546b6403037424 */ /* 0x000fca00078e0200 */
[----:B------:R-:W-:Y:S01]  /*0170*/  SHF.R.U32.HI R2, RZ, 0x10, R3 ;  /* 0x00000010ff027819 */ /* 0x000fe20000011603 */
[----:B0-----:R-:W0:Y:S03]  /*0180*/  MUFU.RCP R7, R7 ;  /* 0x0000000700077308 */ /* 0x001e260000001000 */
[----:B------:R-:W-:-:S05]  /*0190*/  LOP3.LUT R2, R3, 0x4, R2, 0x96, !PT ;  /* 0x0000000403027812 */ /* 0x000fca00078e9602 */
[----:B------:R-:W-:-:S05]  /*01a0*/  IMAD R2, R2, -0x7a143595, RZ ;  /* 0x85ebca6b02027824 */ /* 0x000fca00078e02ff */
[----:B------:R-:W-:-:S04]  /*01b0*/  SHF.R.U32.HI R3, RZ, 0xd, R2 ;  /* 0x0000000dff037819 */ /* 0x000fc80000011602 */
[----:B------:R-:W-:Y:S01]  /*01c0*/  LOP3.LUT R3, R3, R2, RZ, 0x3c, !PT ;  /* 0x0000000203037212 */ /* 0x000fe200078e3cff */
[----:B0-----:R-:W-:-:S04]  /*01d0*/  VIADD R8, R7, 0xffffffe ;  /* 0x0ffffffe07087836 */ /* 0x001fc80000000000 */
[----:B------:R0:W2:Y:S02]  /*01e0*/  F2I.FTZ.U32.TRUNC.NTZ R9, R8 ;  /* 0x0000000800097305 */ /* 0x0000a4000021f000 */
[----:B0-----:R-:W-:Y:S02]  /*01f0*/  IMAD.MOV.U32 R8, RZ, RZ, RZ ;  /* 0x000000ffff087224 */ /* 0x001fe400078e00ff */
[----:B--2---:R-:W-:-:S04]  /*0200*/  IMAD.MOV R7, RZ, RZ, -R9 ;  /* 0x000000ffff077224 */ /* 0x004fc800078e0a09 */
[----:B------:R-:W-:Y:S02]  /*0210*/  IMAD.MOV.U32 R2, RZ, RZ, R7 ;  /* 0x000000ffff027224 */ /* 0x000fe400078e0007 */
[----:B------:R-:W-:Y:S02]  /*0220*/  IMAD R7, R3, -0x3d4d51cb, RZ ;  /* 0xc2b2ae3503077824 */ /* 0x000fe400078e02ff */
[----:B------:R-:W-:-:S03]  /*0230*/  IMAD R3, R2, UR7, RZ ;  /* 0x0000000702037c24 */ /* 0x000fc6000f8e02ff */
[----:B------:R-:W-:Y:S01]  /*0240*/  SHF.R.U32.HI R2, RZ, 0x10, R7 ;  /* 0x00000010ff027819 */ /* 0x000fe20000011607 */
[----:B------:R-:W-:-:S03]  /*0250*/  IMAD.HI.U32 R8, R9, R3, R8 ;  /* 0x0000000309087227 */ /* 0x000fc600078e0008 */
[----:B------:R-:W-:-:S05]  /*0260*/  LOP3.LUT R3, R2, R7, RZ, 0x3c, !PT ;  /* 0x0000000702037212 */ /* 0x000fca00078e3cff */
[----:B------:R-:W-:-:S04]  /*0270*/  IMAD.HI.U32 R2, R8, R3, RZ ;  /* 0x0000000308027227 */ /* 0x000fc800078e00ff */
[----:B------:R-:W-:-:S04]  /*0280*/  IMAD.MOV R2, RZ, RZ, -R2 ;  /* 0x000000ffff027224 */ /* 0x000fc800078e0a02 */
[----:B------:R-:W-:-:S05]  /*0290*/  IMAD R3, R2, UR7, R3 ;  /* 0x0000000702037c24 */ /* 0x000fca000f8e0203 */
[----:B------:R-:W-:-:S13]  /*02a0*/  ISETP.GE.U32.AND P0, PT, R3, UR7, PT ;  /* 0x0000000703007c0c */ /* 0x000fda000bf06070 */
[----:B------:R-:W-:Y:S01]  /*02b0*/  @P0 VIADD R3, R3, -UR7 ;  /* 0x8000000703030c36 */ /* 0x000fe20008000000 */
[----:B------:R-:W-:-:S04]  /*02c0*/  ISETP.NE.U32.AND P0, PT, RZ, UR7, PT ;  /* 0x00000007ff007c0c */ /* 0x000fc8000bf05070 */
[----:B------:R-:W-:-:S13]  /*02d0*/  ISETP.GE.U32.AND P1, PT, R3, UR7, PT ;  /* 0x0000000703007c0c */ /* 0x000fda000bf26070 */
[----:B------:R-:W-:-:S05]  /*02e0*/  @P1 VIADD R3, R3, -UR7 ;  /* 0x8000000703031c36 */ /* 0x000fca0008000000 */
[----:B------:R-:W-:-:S05]  /*02f0*/  SEL R2, R10, R3, !P0 ;  /* 0x000000030a027207 */ /* 0x000fca0004000000 */
[----:B------:R-:W-:-:S05]  /*0300*/  IMAD R17, R2, UR6, R19 ;  /* 0x0000000602117c24 */ /* 0x000fca000f8e0213 */
[----:B------:R-:W-:-:S04]  /*0310*/  LOP3.LUT R2, R17, 0xfffffffc, RZ, 0xc0, !PT ;  /* 0xfffffffc11027812 */ /* 0x000fc800078ec0ff */
[----:B-1----:R-:W-:-:S05]  /*0320*/  IADD3 R2, P1, PT, R2, UR8, RZ ;  /* 0x0000000802027c10 */ /* 0x002fca000ff3e0ff */
[----:B------:R-:W-:-:S05]  /*0330*/  IMAD.X R3, RZ, RZ, UR9, P1 ;  /* 0x00000009ff037e24 */ /* 0x000fca00088e06ff */
[----:B------:R-:W2:Y:S01]  /*0340*/  LDG.E R9, desc[UR4][R2.64] ;  /* 0x0000000402097981 */ /* 0x000ea2000c1e1900 */
[C---:B------:R-:W-:Y:S01]  /*0350*/  LOP3.LUT R11, R6.reuse, 0x1, RZ, 0x3c, !PT ;  /* 0x00000001060b7812 */ /* 0x040fe200078e3cff */
[----:B------:R-:W-:Y:S01]  /*0360*/  IMAD.MOV.U32 R21, RZ, RZ, -0x1 ;  /* 0xffffffffff157424 */ /* 0x000fe200078e00ff */
[C---:B------:R-:W-:Y:S01]  /*0370*/  LOP3.LUT R13, R6.reuse, 0x2, RZ, 0x3c, !PT ;  /* 0x00000002060d7812 */ /* 0x040fe200078e3cff */
[----:B------:R-:W-:Y:S01]  /*0380*/  BSSY.RECONVERGENT B0, `(.L_x_1) ;  /* 0x000004e000007945 */ /* 0x000fe20003800200 */
[C---:B------:R-:W-:Y:S01]  /*0390*/  SHF.L.W.U32.HI R11, R6.reuse, 0xd, R11 ;  /* 0x0000000d060b7819 */ /* 0x040fe20000010e0b */
[----:B------:R-:W-:Y:S01]  /*03a0*/  IMAD.MOV.U32 R22, RZ, RZ, RZ ;  /* 0x000000ffff167224 */ /* 0x000fe200078e00ff */
[----:B------:R-:W-:-:S03]  /*03b0*/  SHF.L.W.U32.HI R13, R6, 0xd, R13 ;  /* 0x0000000d060d7819 */ /* 0x000fc60000010e0d */
[-C--:B------:R-:W-:Y:S02]  /*03c0*/  IMAD R11, R11, R0.reuse, -0x19ab949c ;  /* 0xe6546b640b0b7424 */ /* 0x080fe400078e0200 */
[----:B------:R-:W-:-:S03]  /*03d0*/  IMAD R13, R13, R0, -0x19ab949c ;  /* 0xe6546b640d0d7424 */ /* 0x000fc600078e0200 */
[----:B------:R-:W-:Y:S02]  /*03e0*/  SHF.R.U32.HI R0, RZ, 0x10, R11 ;  /* 0x00000010ff007819 */ /* 0x000fe4000001160b */
[----:B------:R-:W-:Y:S02]  /*03f0*/  SHF.R.U32.HI R6, RZ, 0x10, R13 ;  /* 0x00000010ff067819 */ /* 0x000fe4000001160d */
[----:B------:R-:W-:Y:S02]  /*0400*/  LOP3.LUT R0, R11, 0x4, R0, 0x96, !PT ;  /* 0x000000040b007812 */ /* 0x000fe400078e9600 */
[----:B------:R-:W-:-:S03]  /*0410*/  LOP3.LUT R6, R13, 0x4, R6, 0x96, !PT ;  /* 0x000000040d067812 */ /* 0x000fc600078e9606 */
[----:B------:R-:W-:Y:S02]  /*0420*/  IMAD R0, R0, -0x7a143595, RZ ;  /* 0x85ebca6b00007824 */ /* 0x000fe400078e02ff */
[----:B------:R-:W-:-:S03]  /*0430*/  IMAD R6, R6, -0x7a143595, RZ ;  /* 0x85ebca6b06067824 */ /* 0x000fc600078e02ff */
[----:B------:R-:W-:Y:S02]  /*0440*/  SHF.R.U32.HI R11, RZ, 0xd, R0 ;  /* 0x0000000dff0b7819 */ /* 0x000fe40000011600 */
[----:B------:R-:W-:Y:S02]  /*0450*/  SHF.R.U32.HI R13, RZ, 0xd, R6 ;  /* 0x0000000dff0d7819 */ /* 0x000fe40000011606 */
[----:B------:R-:W-:Y:S02]  /*0460*/  LOP3.LUT R11, R11, R0, RZ, 0x3c, !PT ;  /* 0x000000000b0b7212 */ /* 0x000fe400078e3cff */
[----:B------:R-:W-:-:S03]  /*0470*/  LOP3.LUT R6, R13, R6, RZ, 0x3c, !PT ;  /* 0x000000060d067212 */ /* 0x000fc600078e3cff */
[----:B------:R-:W-:Y:S02]  /*0480*/  IMAD R11, R11, -0x3d4d51cb, RZ ;  /* 0xc2b2ae350b0b7824 */ /* 0x000fe400078e02ff */
[----:B------:R-:W-:-:S03]  /*0490*/  IMAD R6, R6, -0x3d4d51cb, RZ ;  /* 0xc2b2ae3506067824 */ /* 0x000fc600078e02ff */
[----:B------:R-:W-:Y:S02]  /*04a0*/  SHF.R.U32.HI R0, RZ, 0x10, R11 ;  /* 0x00000010ff007819 */ /* 0x000fe4000001160b */
[----:B------:R-:W-:Y:S02]  /*04b0*/  SHF.R.U32.HI R15, RZ, 0x10, R6 ;  /* 0x00000010ff0f7819 */ /* 0x000fe40000011606 */
[----:B------:R-:W-:Y:S02]  /*04c0*/  LOP3.LUT R13, R0, R11, RZ, 0x3c, !PT ;  /* 0x0000000b000d7212 */ /* 0x000fe400078e3cff */
[----:B------:R-:W-:-:S03]  /*04d0*/  LOP3.LUT R15, R15, R6, RZ, 0x3c, !PT ;  /* 0x000000060f0f7212 */ /* 0x000fc600078e3cff */
[----:B------:R-:W-:-:S04]  /*04e0*/  IMAD.HI.U32 R0, R8, R13, RZ ;  /* 0x0000000d08007227 */ /* 0x000fc800078e00ff */
[----:B------:R-:W-:-:S04]  /*04f0*/  IMAD.HI.U32 R8, R8, R15, RZ ;  /* 0x0000000f08087227 */ /* 0x000fc800078e00ff */
[----:B------:R-:W-:Y:S02]  /*0500*/  IMAD.MOV R0, RZ, RZ, -R0 ;  /* 0x000000ffff007224 */ /* 0x000fe400078e0a00 */
[----:B------:R-:W-:Y:S02]  /*0510*/  IMAD.MOV R8, RZ, RZ, -R8 ;  /* 0x000000ffff087224 */ /* 0x000fe400078e0a08 */
[----:B------:R-:W-:Y:S02]  /*0520*/  IMAD R13, R0, UR7, R13 ;  /* 0x00000007000d7c24 */ /* 0x000fe4000f8e020d */
[----:B------:R-:W-:Y:S02]  /*0530*/  IMAD R15, R8, UR7, R15 ;  /* 0x00000007080f7c24 */ /* 0x000fe4000f8e020f */
[----:B------:R-:W-:Y:S01]  /*0540*/  IMAD.SHL.U32 R0, R17, 0x8, RZ ;  /* 0x0000000811007824 */ /* 0x000fe200078e00ff */
[----:B------:R-:W-:Y:S02]  /*0550*/  ISETP.GE.U32.AND P1, PT, R13, UR7, PT ;  /* 0x000000070d007c0c */ /* 0x000fe4000bf26070 */
[----:B------:R-:W-:-:S02]  /*0560*/  ISETP.GE.U32.AND P2, PT, R15, UR7, PT ;  /* 0x000000070f007c0c */ /* 0x000fc4000bf46070 */
[----:B------:R-:W-:-:S09]  /*0570*/  LOP3.LUT R0, R0, 0x18, RZ, 0xc0, !PT ;  /* 0x0000001800007812 */ /* 0x000fd200078ec0ff */
[----:B------:R-:W-:Y:S02]  /*0580*/  @P1 VIADD R13, R13, -UR7 ;  /* 0x800000070d0d1c36 */ /* 0x000fe40008000000 */
[----:B------:R-:W-:-:S03]  /*0590*/  @P2 VIADD R15, R15, -UR7 ;  /* 0x800000070f0f2c36 */ /* 0x000fc60008000000 */
[----:B------:R-:W-:Y:S02]  /*05a0*/  ISETP.GE.U32.AND P1, PT, R13, UR7, PT ;  /* 0x000000070d007c0c */ /* 0x000fe4000bf26070 */
[----:B------:R-:W-:-:S11]  /*05b0*/  ISETP.GE.U32.AND P2, PT, R15, UR7, PT ;  /* 0x000000070f007c0c */ /* 0x000fd6000bf46070 */
[----:B------:R-:W-:Y:S01]  /*05c0*/  @P1 VIADD R13, R13, -UR7 ;  /* 0x800000070d0d1c36 */ /* 0x000fe20008000000 */
[----:B------:R-:W-:Y:S01]  /*05d0*/  ISETP.GT.AND P1, PT, R11, -0x1, PT ;  /* 0xffffffff0b00780c */ /* 0x000fe20003f24270 */
[----:B------:R-:W-:Y:S01]  /*05e0*/  @P2 VIADD R15, R15, -UR7 ;  /* 0x800000070f0f2c36 */ /* 0x000fe20008000000 */
[----:B------:R-:W-:Y:S02]  /*05f0*/  ISETP.GT.AND P2, PT, R6, -0x1, PT ;  /* 0xffffffff0600780c */ /* 0x000fe40003f44270 */
[C---:B------:R-:W-:Y:S01]  /*0600*/  SEL R8, R10.reuse, R13, !P0 ;  /* 0x0000000d0a087207 */ /* 0x040fe20004000000 */
[----:B------:R-:W-:Y:S01]  /*0610*/  IMAD.MOV.U32 R13, RZ, RZ, R17 ;  /* 0x000000ffff0d7224 */ /* 0x000fe200078e0011 */
[----:B------:R-:W-:Y:S02]  /*0620*/  SEL R10, R10, R15, !P0 ;  /* 0x0000000f0a0a7207 */ /* 0x000fe40004000000 */
[----:B------:R-:W-:Y:S01]  /*0630*/  ISETP.GT.AND P0, PT, R7, -0x1, PT ;  /* 0xffffffff0700780c */ /* 0x000fe20003f04270 */
[--C-:B------:R-:W-:Y:S01]  /*0640*/  IMAD R15, R8, UR6, R19.reuse ;  /* 0x00000006080f7c24 */ /* 0x100fe2000f8e0213 */
[C---:B------:R-:W-:Y:S01]  /*0650*/  SEL R16, R21.reuse, 0x1, !P1 ;  /* 0x0000000115107807 */ /* 0x040fe20004800000 */
[----:B------:R-:W-:Y:S01]  /*0660*/  IMAD R19, R10, UR6, R19 ;  /* 0x000000060a137c24 */ /* 0x000fe2000f8e0213 */
[----:B------:R-:W-:-:S02]  /*0670*/  SEL R18, R21, 0x1, P0 ;  /* 0x0000000115127807 */ /* 0x000fc40000000000 */
[----:B------:R-:W-:Y:S02]  /*0680*/  LOP3.LUT R8, R15, 0xfffffffc, RZ, 0xc0, !PT ;  /* 0xfffffffc0f087812 */ /* 0x000fe400078ec0ff */
[----:B------:R-:W-:Y:S02]  /*0690*/  LOP3.LUT R7, R19, 0xfffffffc, RZ, 0xc0, !PT ;  /* 0xfffffffc13077812 */ /* 0x000fe400078ec0ff */
[----:B------:R-:W-:Y:S02]  /*06a0*/  IADD3 R8, P4, PT, R8, UR8, RZ ;  /* 0x0000000808087c10 */ /* 0x000fe4000ff9e0ff */
[----:B------:R-:W-:Y:S02]  /*06b0*/  IADD3 R6, P5, PT, R7, UR8, RZ ;  /* 0x0000000807067c10 */ /* 0x000fe4000ffbe0ff */
[C---:B------:R-:W-:Y:S02]  /*06c0*/  SEL R20, R21.reuse, 0x1, !P0 ;  /* 0x0000000115147807 */ /* 0x040fe40004000000 */
[----:B------:R-:W-:Y:S01]  /*06d0*/  SEL R14, R21, 0x1, !P2 ;  /* 0x00000001150e7807 */ /* 0x000fe20005000000 */
[----:B------:R-:W-:Y:S01]  /*06e0*/  IMAD.X R7, RZ, RZ, UR9, P5 ;  /* 0x00000009ff077e24 */ /* 0x000fe2000a8e06ff */
[----:B--2---:R-:W-:-:S04]  /*06f0*/  SHF.R.S32.HI R9, RZ, R0, R9 ;  /* 0x00000000ff097219 */ /* 0x004fc80000011409 */
[----:B------:R-:W-:-:S04]  /*0700*/  LOP3.LUT R9, R9, 0xff, RZ, 0xc0, !PT ;  /* 0x000000ff09097812 */ /* 0x000fc800078ec0ff */
[----:B------:R-:W-:Y:S01]  /*0710*/  ISETP.NE.AND P3, PT, R9, 0x1, PT ;  /* 0x000000010900780c */ /* 0x000fe20003f65270 */
[----:B------:R-:W-:-:S12]  /*0720*/  IMAD.X R9, RZ, RZ, UR9, P4 ;  /* 0x00000009ff097e24 */ /* 0x000fd8000a0e06ff */
[----:B------:R-:W-:Y:S05]  /*0730*/  @!P3 BRA `(.L_x_2) ;  /* 0x000000000048b947 */ /* 0x000fea0003800000 */
[----:B------:R-:W2:Y:S01]  /*0740*/  LDG.E R10, desc[UR4][R8.64] ;  /* 0x00000004080a7981 */ /* 0x000ea2000c1e1900 */
[----:B------:R-:W-:Y:S02]  /*0750*/  IMAD.SHL.U32 R11, R15, 0x8, RZ ;  /* 0x000000080f0b7824 */ /* 0x000fe400078e00ff */
[----:B------:R-:W-:Y:S02]  /*0760*/  IMAD.MOV.U32 R22, RZ, RZ, 0x1 ;  /* 0x00000001ff167424 */ /* 0x000fe400078e00ff */
[----:B------:R-:W-:Y:S01]  /*0770*/  IMAD.MOV.U32 R13, RZ, RZ, R15 ;  /* 0x000000ffff0d7224 */ /* 0x000fe200078e000f */
[----:B------:R-:W-:-:S04]  /*0780*/  LOP3.LUT R11, R11, 0x18, RZ, 0xc0, !PT ;  /* 0x000000180b0b7812 */ /* 0x000fc800078ec0ff */
[----:B--2---:R-:W-:-:S04]  /*0790*/  SHF.R.S32.HI R10, RZ, R11, R10 ;  /* 0x0000000bff0a7219 */ /* 0x004fc8000001140a */
[----:B------:R-:W-:-:S04]  /*07a0*/  LOP3.LUT R10, R10, 0xff, RZ, 0xc0, !PT ;  /* 0x000000ff0a0a7812 */ /* 0x000fc800078ec0ff */
[----:B------:R-:W-:-:S13]  /*07b0*/  ISETP.NE.AND P0, PT, R10, 0x1, PT ;  /* 0x000000010a00780c */ /* 0x000fda0003f05270 */
[----:B------:R-:W-:Y:S05]  /*07c0*/  @!P0 BRA `(.L_x_2) ;  /* 0x0000000000248947 */ /* 0x000fea0003800000 */
[----:B------:R-:W2:Y:S01]  /*07d0*/  LDG.E R10, desc[UR4][R6.64] ;  /* 0x00000004060a7981 */ /* 0x000ea2000c1e1900 */
[----:B------:R-:W-:-:S05]  /*07e0*/  IMAD.SHL.U32 R11, R19, 0x8, RZ ;  /* 0x00000008130b7824 */ /* 0x000fca00078e00ff */
[----:B------:R-:W-:-:S04]  /*07f0*/  LOP3.LUT R11, R11, 0x18, RZ, 0xc0, !PT ;  /* 0x000000180b0b7812 */ /* 0x000fc800078ec0ff */
[----:B--2---:R-:W-:-:S04]  /*0800*/  SHF.R.S32.HI R10, RZ, R11, R10 ;  /* 0x0000000bff0a7219 */ /* 0x004fc8000001140a */
[----:B------:R-:W-:-:S04]  /*0810*/  LOP3.LUT R10, R10, 0xff, RZ, 0xc0, !PT ;  /* 0x000000ff0a0a7812 */ /* 0x000fc800078ec0ff */
[----:B------:R-:W-:-:S13]  /*0820*/  ISETP.NE.AND P0, PT, R10, 0x1, PT ;  /* 0x000000010a00780c */ /* 0x000fda0003f05270 */
[----:B------:R-:W-:Y:S05]  /*0830*/  @P0 EXIT ;  /* 0x000000000000094d */ /* 0x000fea0003800000 */
[----:B------:R-:W-:Y:S02]  /*0840*/  IMAD.MOV.U32 R22, RZ, RZ, 0x2 ;  /* 0x00000002ff167424 */ /* 0x000fe400078e00ff */
[----:B------:R-:W-:-:S07]  /*0850*/  IMAD.MOV.U32 R13, RZ, RZ, R19 ;  /* 0x000000ffff0d7224 */ /* 0x000fce00078e0013 */
.L_x_2:
[----:B------:R-:W-:Y:S05]  /*0860*/  BSYNC.RECONVERGENT B0 ;  /* 0x0000000000007941 */ /* 0x000fea0003800200 */
.L_x_1:
[----:B------:R-:W0:Y:S02]  /*0870*/  LDC.64 R10, c[0x0][0x388] ;  /* 0x0000e200ff0a7b82 */ /* 0x000e240000000a00 */
[----:B0-----:R-:W-:-:S06]  /*0880*/  IMAD.WIDE.U32 R12, R13, 0x4, R10 ;  /* 0x000000040d0c7825 */ /* 0x001fcc00078e000a */
[----:B------:R-:W2:Y:S01]  /*0890*/  LDG.E R12, desc[UR4][R12.64] ;  /* 0x000000040c0c7981 */ /* 0x000ea2000c1e1900 */
[----:B------:R-:W-:Y:S01]  /*08a0*/  IMAD.SHL.U32 R22, R22, 0x4, RZ ;  /* 0x0000000416167824 */ /* 0x000fe200078e00ff */
[----:B------:R-:W-:-:S04]  /*08b0*/  I2FP.F32.S32 R18, R18 ;  /* 0x0000001200127245 */ /* 0x000fc80000201400 */
[C---:B------:R-:W-:Y:S02]  /*08c0*/  ISETP.EQ.AND P1, PT, R22.reuse, 0x4, PT ;  /* 0x000000041600780c */ /* 0x040fe40003f22270 */
[C---:B------:R-:W-:Y:S02]  /*08d0*/  ISETP.EQ.AND P2, PT, R22.reuse, 0x8, PT ;  /* 0x000000081600780c */ /* 0x040fe40003f42270 */
[----:B------:R-:W-:-:S09]  /*08e0*/  ISETP.EQ.AND P0, PT, R22, RZ, PT ;  /* 0x000000ff1600720c */ /* 0x000fd20003f02270 */
[----:B------:R-:W-:Y:S02]  /*08f0*/  @P1 IMAD.MOV.U32 R20, RZ, RZ, R16 ;  /* 0x000000ffff141224 */ /* 0x000fe400078e0010 */
[----:B------:R-:W-:-:S05]  /*0900*/  @P2 IMAD.MOV.U32 R20, RZ, RZ, R14 ;  /* 0x000000ffff142224 */ /* 0x000fca00078e000e */
[----:B------:R-:W-:-:S05]  /*0910*/  I2FP.F32.S32 R23, R20 ;  /* 0x0000001400177245 */ /* 0x000fca0000201400 */
[----:B--2---:R-:W-:Y:S01]  /*0920*/  FMUL R23, R12, R23 ;  /* 0x000000170c177220 */ /* 0x004fe20000400000 */
[----:B------:R-:W-:-:S04]  /*0930*/  IMAD.WIDE.U32 R12, R17, 0x4, R10 ;  /* 0x00000004110c7825 */ /* 0x000fc800078e000a */
[----:B------:R-:W-:-:S05]  /*0940*/  LOP3.LUT R25, R23, 0xfffffffe, RZ, 0xc0, !PT ;  /* 0xfffffffe17197812 */ /* 0x000fca00078ec0ff */
[----:B------:R-:W-:Y:S01]  /*0950*/  FMUL R27, R25, R18 ;  /* 0x00000012191b7220 */ /* 0x000fe20000400000 */
[----:B------:R-:W-:Y:S04]  /*0960*/  STG.E desc[UR4][R4.64], R25 ;  /* 0x0000001904007986 */ /* 0x000fe8000c101904 */
[----:B------:R0:W-:Y:S04]  /*0970*/  REDG.E.ADD.F32.FTZ.RN.STRONG.GPU desc[UR4][R12.64], R27 ;  /* 0x0000001b0c0079a6 */ /* 0x0001e8000c12f304 */
[----:B------:R-:W2:Y:S01]  /*0980*/  LDG.E R17, desc[UR4][R4.64] ;  /* 0x0000000404117981 */ /* 0x000ea2000c1e1900 */
[----:B------:R-:W-:-:S02]  /*0990*/  IMAD.MOV R16, RZ, RZ, -R16 ;  /* 0x000000ffff107224 */ /* 0x000fc400078e0a10 */
[----:B------:R-:W-:-:S03]  /*09a0*/  IMAD.WIDE.U32 R22, R15, 0x4, R10 ;  /* 0x000000040f167825 */ /* 0x000fc600078e000a */
[----:B------:R-:W-:-:S05]  /*09b0*/  I2FP.F32.S32 R16, R16 ;  /* 0x0000001000107245 */ /* 0x000fca0000201400 */
[----:B--2---:R-:W-:-:S05]  /*09c0*/  FMUL R29, R16, R17 ;  /* 0x00000011101d7220 */ /* 0x004fca0000400000 */
[----:B------:R1:W-:Y:S04]  /*09d0*/  REDG.E.ADD.F32.FTZ.RN.STRONG.GPU desc[UR4][R22.64], R29 ;  /* 0x0000001d160079a6 */ /* 0x0003e8000c12f304 */
[----:B------:R2:W3:Y:S01]  /*09e0*/  LDG.E R18, desc[UR4][R4.64] ;  /* 0x0000000404127981 */ /* 0x0004e2000c1e1900 */
[----:B------:R-:W4:Y:S01]  /*09f0*/  LDC.64 R16, c[0x0][0x3a0] ;  /* 0x0000e800ff107b82 */ /* 0x000f220000000a00 */
[----:B------:R-:W-:Y:S02]  /*0a00*/  IMAD.MOV R14, RZ, RZ, -R14 ;  /* 0x000000ffff0e7224 */ /* 0x000fe400078e0a0e */
[----:B------:R-:W-:Y:S02]  /*0a10*/  IMAD.SHL.U32 R15, R15, 0x8, RZ ;  /* 0x000000080f0f7824 */ /* 0x000fe400078e00ff */
[C---:B0-----:R-:W-:Y:S01]  /*0a20*/  IMAD.SHL.U32 R13, R19.reuse, 0x8, RZ ;  /* 0x00000008130d7824 */ /* 0x041fe200078e00ff */
[----:B------:R-:W-:Y:S01]  /*0a30*/  I2FP.F32.S32 R12, R14 ;  /* 0x0000000e000c7245 */ /* 0x000fe20000201400 */
[----:B------:R-:W-:Y:S01]  /*0a40*/  IMAD.WIDE.U32 R10, R19, 0x4, R10 ;  /* 0x00000004130a7825 */ /* 0x000fe200078e000a */
[----:B------:R-:W-:-:S02]  /*0a50*/  LOP3.LUT R14, R15, 0x18, RZ, 0xc0, !PT ;  /* 0x000000180f0e7812 */ /* 0x000fc400078ec0ff */
[----:B------:R-:W-:Y:S02]  /*0a60*/  LOP3.LUT R20, R13, 0x18, RZ, 0xc0, !PT ;  /* 0x000000180d147812 */ /* 0x000fe400078ec0ff */
[C---:B------:R-:W-:Y:S02]  /*0a70*/  SHF.L.U32 R15, R21.reuse, R0, RZ ;  /* 0x00000000150f7219 */ /* 0x040fe400000006ff */
[C---:B--2---:R-:W-:Y:S02]  /*0a80*/  SHF.L.U32 R5, R21.reuse, R14, RZ ;  /* 0x0000000e15057219 */ /* 0x044fe400000006ff */
[----:B------:R-:W-:Y:S01]  /*0a90*/  SHF.L.U32 R21, R21, R20, RZ ;  /* 0x0000001415157219 */ /* 0x000fe200000006ff */
[----:B---3--:R-:W-:-:S05]  /*0aa0*/  FMUL R13, R12, R18 ;  /* 0x000000120c0d7220 */ /* 0x008fca0000400000 */
[----:B------:R1:W-:Y:S04]  /*0ab0*/  REDG.E.ADD.F32.FTZ.RN.STRONG.GPU desc[UR4][R10.64], R13 ;  /* 0x0000000d0a0079a6 */ /* 0x0003e8000c12f304 */
[----:B------:R1:W-:Y:S04]  /*0ac0*/  REDG.E.ADD.STRONG.GPU desc[UR4][R2.64], R15 ;  /* 0x0000000f0200798e */ /* 0x0003e8000c12e104 */
[----:B------:R1:W-:Y:S04]  /*0ad0*/  REDG.E.ADD.STRONG.GPU desc[UR4][R8.64], R5 ;  /* 0x000000050800798e */ /* 0x0003e8000c12e104 */
[----:B------:R1:W-:Y:S04]  /*0ae0*/  REDG.E.ADD.STRONG.GPU desc[UR4][R6.64], R21 ;  /* 0x000000150600798e */ /* 0x0003e8000c12e104 */
[----:B----4-:R-:W2:Y:S02]  /*0af0*/  LDG.E R0, desc[UR4][R16.64] ;  /* 0x0000000410007981 */ /* 0x010ea4000c1e1900 */
[----:B--2---:R-:W-:-:S13]  /*0b00*/  ISETP.NE.AND P0, PT, R0, -0x1, PT ;  /* 0xffffffff0000780c */ /* 0x004fda0003f05270 */
[----:B-1----:R-:W-:Y:S05]  /*0b10*/  @!P0 EXIT ;  /* 0x000000000000894d */ /* 0x002fea0003800000 */
[----:B------:R-:W0:Y:S01]  /*0b20*/  S2R R0, SR_LANEID ;  /* 0x0000000000007919 */ /* 0x000e220000000000 */
[----:B------:R-:W-:Y:S02]  /*0b30*/  VOTEU.ANY UR6, UPT, PT ;  /* 0x0000000000067886 */ /* 0x000fe400038e0100 */
[----:B------:R-:W-:Y:S02]  /*0b40*/  UFLO.U32 UR7, UR6 ;  /* 0x00000006000772bd */ /* 0x000fe400080e0000 */
[----:B------:R-:W1:Y:S04]  /*0b50*/  POPC R3, UR6 ;  /* 0x0000000600037d09 */ /* 0x000e680008000000 */
[----:B0-----:R-:W-:-:S13]  /*0b60*/  ISETP.EQ.U32.AND P0, PT, R0, UR7, PT ;  /* 0x0000000700007c0c */ /* 0x001fda000bf02070 */
[----:B-1----:R-:W-:Y:S01]  /*0b70*/  @P0 REDG.E.ADD.STRONG.GPU desc[UR4][R16.64], R3 ;  /* 0x000000031000098e */ /* 0x002fe2000c12e104 */
[----:B------:R-:W-:Y:S05]  /*0b80*/  EXIT ;  /* 0x000000000000794d */ /* 0x000fea0003800000 */
.L_x_3:
        /* <DEDUP_REMOVED lines=15> */
.L_x_10:


//--------------------- .text._Z17compress_float_32PfS_Pii --------------------------
	.section	.text._Z17compress_float_32PfS_Pii,"ax",@progbits
	.align	128
        .global         _Z17compress_float_32PfS_Pii
        .type           _Z17compress_float_32PfS_Pii,@function
        .size           _Z17compress_float_32PfS_Pii,(.L_x_11 - _Z17compress_float_32PfS_Pii)
        .other          _Z17compress_float_32PfS_Pii,@"STO_CUDA_ENTRY STV_DEFAULT"
_Z17compress_float_32PfS_Pii:
.text._Z17compress_float_32PfS_Pii:
[----:B------:R-:W-:Y:S01]  /*0000*/  LDC R1, c[0x0][0x37c] ;  /* 0x0000df00ff017b82 */ /* 0x000fe20000000800 */
[----:B------:R-:W0:Y:S07]  /*0010*/  S2R R0, SR_TID.X ;  /* 0x0000000000007919 */ /* 0x000e2e0000002100 */
[----:B------:R-:W0:Y:S01]  /*0020*/  S2UR UR5, SR_CTAID.X ;  /* 0x00000000000579c3 */ /* 0x000e220000002500 */
[----:B------:R-:W1:Y:S07]  /*0030*/  LDCU.64 UR8, c[0x0][0x358] ;  /* 0x00006b00ff0877ac */ /* 0x000e6e0008000a00 */
[----:B------:R-:W0:Y:S08]  /*0040*/  LDC R7, c[0x0][0x360] ;  /* 0x0000d800ff077b82 */ /* 0x000e300000000800 */
[----:B------:R-:W2:Y:S08]  /*0050*/  LDC.64 R2, c[0x0][0x380] ;  /* 0x0000e000ff027b82 */ /* 0x000eb00000000a00 */
[----:B------:R-:W3:Y:S01]  /*0060*/  LDC R6, c[0x0][0x398] ;  /* 0x0000e600ff067b82 */ /* 0x000ee20000000800 */
[----:B0-----:R-:W-:-:S04]  /*0070*/  IMAD R5, R7, UR5, R0 ;  /* 0x0000000507057c24 */ /* 0x001fc8000f8e0200 */
[----:B--2---:R-:W-:-:S05]  /*0080*/  IMAD.WIDE R2, R5, 0x4, R2 ;  /* 0x0000000405027825 */ /* 0x004fca00078e0202 */
[----:B-1----:R-:W2:Y:S01]  /*0090*/  LDG.E R12, desc[UR8][R2.64] ;  /* 0x00000008020c7981 */ /* 0x002ea2000c1e1900 */
[----:B------:R-:W-:Y:S01]  /*00a0*/  UIMAD UR4, UR5, -0x3361d2af, URZ ;  /* 0xcc9e2d51050478a4 */ /* 0x000fe2000f8e02ff */
[----:B---3--:R-:W0:Y:S01]  /*00b0*/  I2F.U32.RP R4, R6 ;  /* 0x0000000600047306 */ /* 0x008e220000209000 */
[----:B------:R-:W-:Y:S01]  /*00c0*/  UIMAD UR5, UR5, 0x16a88000, URZ ;  /* 0x16a88000050578a4 */ /* 0x000fe2000f8e02ff */
[----:B------:R-:W-:Y:S01]  /*00d0*/  LOP3.LUT R10, RZ, R6, RZ, 0x33, !PT ;  /* 0x00000006ff0a7212 */ /* 0x000fe200078e33ff */
[----:B------:R-:W-:Y:S01]  /*00e0*/  UMOV UR7, 0x5 ;  /* 0x0000000500077882 */ /* 0x000fe20000000000 */
[----:B------:R-:W-:Y:S01]  /*00f0*/  UMOV UR10, 0xffffffff ;  /* 0xffffffff000a7882 */ /* 0x000fe20000000000 */
[----:B------:R-:W-:-:S04]  /*0100*/  ULEA.HI UR4, UR4, UR5, URZ, 0xf ;  /* 0x0000000504047291 */ /* 0x000fc8000f8f78ff */
[----:B------:R-:W-:-:S04]  /*0110*/  UIMAD UR4, UR4, 0x1b873593, URZ ;  /* 0x1b873593040478a4 */ /* 0x000fc8000f8e02ff */
[----:B------:R-:W-:Y:S01]  /*0120*/  USHF.L.W.U32.HI UR5, UR4, 0xd, UR4 ;  /* 0x0000000d04057899 */ /* 0x000fe20008010e04 */
[----:B0-----:R-:W0:Y:S03]  /*0130*/  MUFU.RCP R4, R4 ;  /* 0x0000000400047308 */ /* 0x001e260000001000 */
[----:B------:R-:W-:-:S04]  /*0140*/  UIMAD UR5, UR5, UR7, -0x19ab949c ;  /* 0xe6546b64050574a4 */ /* 0x000fc8000f8e0207 */
[----:B------:R-:W-:-:S04]  /*0150*/  USHF.R.U32.HI UR6, URZ, 0x10, UR5 ;  /* 0x00000010ff067899 */ /* 0x000fc80008011605 */
[----:B------:R-:W-:-:S04]  /*0160*/  ULOP3.LUT UR6, UR5, 0x4, UR6, 0x96, !UPT ;  /* 0x0000000405067892 */ /* 0x000fc8000f8e9606 */
[----:B------:R-:W-:Y:S01]  /*0170*/  UIMAD UR6, UR6, -0x7a143595, URZ ;  /* 0x85ebca6b060678a4 */ /* 0x000fe2000f8e02ff */
[----:B0-----:R-:W-:-:S03]  /*0180*/  VIADD R8, R4, 0xffffffe ;  /* 0x0ffffffe04087836 */ /* 0x001fc60000000000 */
[----:B------:R-:W-:Y:S01]  /*0190*/  USHF.R.U32.HI UR5, URZ, 0xd, UR6 ;  /* 0x0000000dff057899 */ /* 0x000fe20008011606 */
[----:B------:R0:W1:Y:S03]  /*01a0*/  F2I.FTZ.U32.TRUNC.NTZ R9, R8 ;  /* 0x0000000800097305 */ /* 0x000066000021f000 */
[----:B------:R-:W-:-:S04]  /*01b0*/  ULOP3.LUT UR5, UR5, UR6, URZ, 0x3c, !UPT ;  /* 0x0000000605057292 */ /* 0x000fc8000f8e3cff */
[----:B------:R-:W-:-:S04]  /*01c0*/  UIMAD UR5, UR5, -0x3d4d51cb, URZ ;  /* 0xc2b2ae35050578a4 */ /* 0x000fc8000f8e02ff */
[----:B------:R-:W-:Y:S01]  /*01d0*/  USHF.R.U32.HI UR6, URZ, 0x10, UR5 ;  /* 0x00000010ff067899 */ /* 0x000fe20008011605 */
[----:B0-----:R-:W-:Y:S01]  /*01e0*/  IMAD.MOV.U32 R8, RZ, RZ, RZ ;  /* 0x000000ffff087224 */ /* 0x001fe200078e00ff */
[----:B------:R-:W-:Y:S02]  /*01f0*/  UISETP.GT.AND UP0, UPT, UR5, -0x1, UPT ;  /* 0xffffffff0500788c */ /* 0x000fe4000bf04270 */
[----:B------:R-:W-:Y:S01]  /*0200*/  ULOP3.LUT UR6, UR6, UR5, URZ, 0x3c, !UPT ;  /* 0x0000000506067292 */ /* 0x000fe2000f8e3cff */
[----:B-1----:R-:W-:Y:S01]  /*0210*/  IMAD.MOV R5, RZ, RZ, -R9 ;  /* 0x000000ffff057224 */ /* 0x002fe200078e0a09 */
[----:B------:R-:W-:-:S03]  /*0220*/  USEL UR5, UR10, 0x1, !UP0 ;  /* 0x000000010a057887 */ /* 0x000fc6000c000000 */
[----:B------:R-:W-:-:S03]  /*0230*/  IMAD R5, R5, R6, RZ ;  /* 0x0000000605057224 */ /* 0x000fc600078e02ff */
[----:B------:R-:W-:Y:S01]  /*0240*/  I2FP.F32.S32 R11, UR5 ;  /* 0x00000005000b7c45 */ /* 0x000fe20008201400 */
[----:B------:R-:W-:-:S06]  /*0250*/  IMAD.HI.U32 R8, R9, R5, R8 ;  /* 0x0000000509087227 */ /* 0x000fcc00078e0008 */
[----:B------:R-:W-:-:S05]  /*0260*/  IMAD.HI.U32 R4, R8, UR6, RZ ;  /* 0x0000000608047c27 */ /* 0x000fca000f8e00ff */
[----:B------:R-:W-:Y:S02]  /*0270*/  IADD3 R9, PT, PT, -R4, RZ, RZ ;  /* 0x000000ff04097210 */ /* 0x000fe40007ffe1ff */
[----:B------:R-:W0:Y:S03]  /*0280*/  LDC.64 R4, c[0x0][0x388] ;  /* 0x0000e200ff047b82 */ /* 0x000e260000000a00 */
[----:B------:R-:W-:-:S05]  /*0290*/  IMAD R9, R6, R9, UR6 ;  /* 0x0000000606097e24 */ /* 0x000fca000f8e0209 */
[----:B------:R-:W-:-:S13]  /*02a0*/  ISETP.GE.U32.AND P0, PT, R9, R6, PT ;  /* 0x000000060900720c */ /* 0x000fda0003f06070 */
[----:B------:R-:W-:Y:S01]  /*02b0*/  @P0 IMAD.IADD R9, R9, 0x1, -R6 ;  /* 0x0000000109090824 */ /* 0x000fe200078e0a06 */
[----:B------:R-:W-:-:S04]  /*02c0*/  ISETP.NE.U32.AND P0, PT, R6, RZ, PT ;  /* 0x000000ff0600720c */ /* 0x000fc80003f05070 */
[----:B------:R-:W-:-:S13]  /*02d0*/  ISETP.GE.U32.AND P1, PT, R9, R6, PT ;  /* 0x000000060900720c */ /* 0x000fda0003f26070 */
[----:B------:R-:W-:-:S05]  /*02e0*/  @P1 IMAD.IADD R9, R9, 0x1, -R6 ;  /* 0x0000000109091824 */ /* 0x000fca00078e0a06 */
[----:B------:R-:W-:-:S05]  /*02f0*/  SEL R9, R10, R9, !P0 ;  /* 0x000000090a097207 */ /* 0x000fca0004000000 */
[----:B------:R-:W-:Y:S02]  /*0300*/  IMAD R9, R9, R7, R0 ;  /* 0x0000000709097224 */ /* 0x000fe400078e0200 */
[----:B--2---:R-:W-:Y:S02]  /*0310*/  FMUL R11, R11, R12 ;  /* 0x0000000c0b0b7220 */ /* 0x004fe40000400000 */
[----:B0-----:R-:W-:-:S05]  /*0320*/  IMAD.WIDE.U32 R12, R9, 0x4, R4 ;  /* 0x00000004090c7825 */ /* 0x001fca00078e0004 */
[----:B------:R0:W-:Y:S04]  /*0330*/  REDG.E.ADD.F32.FTZ.RN.STRONG.GPU desc[UR8][R12.64], R11 ;  /* 0x0000000b0c0079a6 */ /* 0x0001e8000c12f308 */
[----:B------:R-:W2:Y:S01]  /*0340*/  LDG.E R15, desc[UR8][R2.64] ;  /* 0x00000008020f7981 */ /* 0x000ea2000c1e1900 */
[----:B------:R-:W-:-:S04]  /*0350*/  ULOP3.LUT UR5, UR4, 0x1, URZ, 0x3c, !UPT ;  /* 0x0000000104057892 */ /* 0x000fc8000f8e3cff */
[----:B------:R-:W-:-:S04]  /*0360*/  USHF.L.W.U32.HI UR5, UR4, 0xd, UR5 ;  /* 0x0000000d04057899 */ /* 0x000fc80008010e05 */
[----:B------:R-:W-:-:S04]  /*0370*/  UIMAD UR5, UR5, UR7, -0x19ab949c ;  /* 0xe6546b64050574a4 */ /* 0x000fc8000f8e0207 */
[----:B------:R-:W-:-:S04]  /*0380*/  USHF.R.U32.HI UR6, URZ, 0x10, UR5 ;  /* 0x00000010ff067899 */ /* 0x000fc80008011605 */
[----:B------:R-:W-:-:S04]  /*0390*/  ULOP3.LUT UR6, UR5, 0x4, UR6, 0x96, !UPT ;  /* 0x0000000405067892 */ /* 0x000fc8000f8e9606 */
[----:B------:R-:W-:-:S04]  /*03a0*/  UIMAD UR6, UR6, -0x7a143595, URZ ;  /* 0x85ebca6b060678a4 */ /* 0x000fc8000f8e02ff */
[----:B------:R-:W-:-:S04]  /*03b0*/  USHF.R.U32.HI UR5, URZ, 0xd, UR6 ;  /* 0x0000000dff057899 */ /* 0x000fc80008011606 */
[----:B------:R-:W-:-:S04]  /*03c0*/  ULOP3.LUT UR5, UR5, UR6, URZ, 0x3c, !UPT ;  /* 0x0000000605057292 */ /* 0x000fc8000f8e3cff */
[----:B------:R-:W-:-:S04]  /*03d0*/  UIMAD UR5, UR5, -0x3d4d51cb, URZ ;  /* 0xc2b2ae35050578a4 */ /* 0x000fc8000f8e02ff */
[----:B------:R-:W-:Y:S02]  /*03e0*/  USHF.R.U32.HI UR6, URZ, 0x10, UR5 ;  /* 0x00000010ff067899 */ /* 0x000fe40008011605 */
[----:B------:R-:W-:Y:S02]  /*03f0*/  UISETP.GT.AND UP0, UPT, UR5, -0x1, UPT ;  /* 0xffffffff0500788c */ /* 0x000fe4000bf04270 */
[----:B------:R-:W-:Y:S02]  /*0400*/  ULOP3.LUT UR6, UR6, UR5, URZ, 0x3c, !UPT ;  /* 0x0000000506067292 */ /* 0x000fe4000f8e3cff */
[----:B------:R-:W-:-:S04]  /*0410*/  USEL UR5, UR10, 0x1, !UP0 ;  /* 0x000000010a057887 */ /* 0x000fc8000c000000 */
[----:B0-----:R-:W-:Y:S02]  /*0420*/  IMAD.HI.U32 R11, R8, UR6, RZ ;  /* 0x00000006080b7c27 */ /* 0x001fe4000f8e00ff */
[----:B------:R-:W-:Y:S02]  /*0430*/  I2FP.F32.S32 R14, UR5 ;  /* 0x00000005000e7c45 */ /* 0x000fe40008201400 */
[----:B------:R-:W-:-:S04]  /*0440*/  IMAD.MOV R11, RZ, RZ, -R11 ;  /* 0x000000ffff0b7224 */ /* 0x000fc800078e0a0b */
[----:B------:R-:W-:-:S05]  /*0450*/  IMAD R11, R6, R11, UR6 ;  /* 0x00000006060b7e24 */ /* 0x000fca000f8e020b */
[----:B------:R-:W-:-:S13]  /*0460*/  ISETP.GE.U32.AND P1, PT, R11, R6, PT ;  /* 0x000000060b00720c */ /* 0x000fda0003f26070 */
[----:B------:R-:W-:-:S04]  /*0470*/  @P1 IADD3 R11, PT, PT, R11, -R6, RZ ;  /* 0x800000060b0b1210 */ /* 0x000fc80007ffe0ff */
[----:B------:R-:W-:-:S13]  /*0480*/  ISETP.GE.U32.AND P1, PT, R11, R6, PT ;  /* 0x000000060b00720c */ /* 0x000fda0003f26070 */
[----:B------:R-:W-:-:S05]  /*0490*/  @P1 IMAD.IADD R11, R11, 0x1, -R6 ;  /* 0x000000010b0b1824 */ /* 0x000fca00078e0a06 */
[----:B------:R-:W-:-:S05]  /*04a0*/  SEL R11, R10, R11, !P0 ;  /* 0x0000000b0a0b7207 */ /* 0x000fca0004000000 */
[----:B------:R-:W-:-:S04]  /*04b0*/  IMAD R11, R11, R7, R0 ;  /* 0x000000070b0b7224 */ /* 0x000fc800078e0200 */
[----:B------:R-:W-:-:S04]  /*04c0*/  IMAD.WIDE.U32 R12, R11, 0x4, R4 ;  /* 0x000000040b0c7825 */ /* 0x000fc800078e0004 */
[----:B--2---:R-:W-:-:S05]  /*04d0*/  FMUL R15, R14, R15 ;  /* 0x0000000f0e0f7220 */ /* 0x004fca0000400000 */
        /* <DEDUP_REMOVED lines=13> */
[----:B------:R-:W-:-:S06]  /*05b0*/  ULOP3.LUT UR4, UR4, UR5, URZ, 0x3c, !UPT ;  /* 0x0000000504047292 */ /* 0x000fcc000f8e3cff */
[----:B------:R-:W-:-:S04]  /*05c0*/  IMAD.HI.U32 R8, R8, UR4, RZ ;  /* 0x0000000408087c27 */ /* 0x000fc8000f8e00ff */
[----:B0-----:R-:W-:-:S04]  /*05d0*/  IMAD.MOV R13, RZ, RZ, -R8 ;  /* 0x000000ffff0d7224 */ /* 0x001fc800078e0a08 */
[----:B------:R-:W-:Y:S01]  /*05e0*/  IMAD R13, R6, R13, UR4 ;  /* 0x00000004060d7e24 */ /* 0x000fe2000f8e020d */
[----:B------:R-:W-:-:S04]  /*05f0*/  USEL UR4, UR10, 0x1, !UP0 ;  /* 0x000000010a047887 */ /* 0x000fc8000c000000 */
[----:B------:R-:W-:-:S13]  /*0600*/  ISETP.GE.U32.AND P1, PT, R13, R6, PT ;  /* 0x000000060d00720c */ /* 0x000fda0003f26070 */
[----:B------:R-:W-:-:S04]  /*0610*/  @P1 IADD3 R13, PT, PT, R13, -R6, RZ ;  /* 0x800000060d0d1210 */ /* 0x000fc80007ffe0ff */
[----:B------:R-:W-:-:S13]  /*0620*/  ISETP.GE.U32.AND P1, PT, R13, R6, PT ;  /* 0x000000060d00720c */ /* 0x000fda0003f26070 */
[----:B------:R-:W-:Y:S01]  /*0630*/  @P1 IMAD.IADD R13, R13, 0x1, -R6 ;  /* 0x000000010d0d1824 */ /* 0x000fe200078e0a06 */
[----:B------:R-:W-:Y:S01]  /*0640*/  I2FP.F32.S32 R6, UR4 ;  /* 0x0000000400067c45 */ /* 0x000fe20008201400 */
[----:B------:R-:W0:Y:S03]  /*0650*/  LDCU.64 UR4, c[0x0][0x390] ;  /* 0x00007200ff0477ac */ /* 0x000e260008000a00 */
[----:B------:R-:W-:-:S05]  /*0660*/  SEL R10, R10, R13, !P0 ;  /* 0x0000000d0a0a7207 */ /* 0x000fca0004000000 */
[----:B------:R-:W-:-:S04]  /*0670*/  IMAD R7, R10, R7, R0 ;  /* 0x000000070a077224 */ /* 0x000fc800078e0200 */
[----:B------:R-:W-:-:S04]  /*0680*/  IMAD.WIDE.U32 R4, R7, 0x4, R4 ;  /* 0x0000000407047825 */ /* 0x000fc800078e0004 */
[----:B--2---:R-:W-:-:S05]  /*0690*/  FMUL R17, R6, R17 ;  /* 0x0000001106117220 */ /* 0x004fca0000400000 */
[----:B------:R1:W-:Y:S04]  /*06a0*/  REDG.E.ADD.F32.FTZ.RN.STRONG.GPU desc[UR8][R4.64], R17 ;  /* 0x00000011040079a6 */ /* 0x0003e8000c12f308 */
[----:B------:R-:W2:Y:S01]  /*06b0*/  LDG.E R0, desc[UR8][R2.64] ;  /* 0x0000000802007981 */ /* 0x000ea2000c1e1900 */
[C---:B------:R-:W-:Y:S01]  /*06c0*/  LOP3.LUT R8, R9.reuse, 0xfffffffc, RZ, 0xc0, !PT ;  /* 0xfffffffc09087812 */ /* 0x040fe200078ec0ff */
[----:B------:R-:W-:-:S03]  /*06d0*/  IMAD.SHL.U32 R9, R9, 0x8, RZ ;  /* 0x0000000809097824 */ /* 0x000fc600078e00ff */
[----:B0-----:R-:W-:Y:S02]  /*06e0*/  IADD3 R8, P0, PT, R8, UR4, RZ ;  /* 0x0000000408087c10 */ /* 0x001fe4000ff1e0ff */
[----:B------:R-:W-:Y:S02]  /*06f0*/  LOP3.LUT R13, R9, 0x18, RZ, 0xc0, !PT ;  /* 0x00000018090d7812 */ /* 0x000fe400078ec0ff */
[----:B------:R-:W-:Y:S02]  /*0700*/  IADD3.X R9, PT, PT, RZ, UR5, RZ, P0, !PT ;  /* 0x00000005ff097c10 */ /* 0x000fe400087fe4ff */
[----:B--2---:R-:W-:-:S04]  /*0710*/  LOP3.LUT R0, R0, 0x1, RZ, 0xc0, !PT ;  /* 0x0000000100007812 */ /* 0x004fc800078ec0ff */
[----:B------:R-:W-:-:S05]  /*0720*/  SHF.L.U32 R13, R0, R13, RZ ;  /* 0x0000000d000d7219 */ /* 0x000fca00000006ff */
[----:B------:R0:W-:Y:S04]  /*0730*/  REDG.E.ADD.STRONG.GPU desc[UR8][R8.64], R13 ;  /* 0x0000000d0800798e */ /* 0x0001e8000c12e108 */
[----:B------:R-:W2:Y:S01]  /*0740*/  LDG.E R0, desc[UR8][R2.64] ;  /* 0x0000000802007981 */ /* 0x000ea2000c1e1900 */
[C---:B-1----:R-:W-:Y:S01]  /*0750*/  LOP3.LUT R4, R11.reuse, 0xfffffffc, RZ, 0xc0, !PT ;  /* 0xfffffffc0b047812 */ /* 0x042fe200078ec0ff */
[----:B------:R-:W-:-:S03]  /*0760*/  IMAD.SHL.U32 R11, R11, 0x8, RZ ;  /* 0x000000080b0b7824 */ /* 0x000fc600078e00ff */
[----:B------:R-:W-:Y:S02]  /*0770*/  IADD3 R4, P0, PT, R4, UR4, RZ ;  /* 0x0000000404047c10 */ /* 0x000fe4000ff1e0ff */
[----:B------:R-:W-:-:S03]  /*0780*/  LOP3.LUT R11, R11, 0x18, RZ, 0xc0, !PT ;  /* 0x000000180b0b7812 */ /* 0x000fc600078ec0ff */
[----:B------:R-:W-:Y:S01]  /*0790*/  IMAD.X R5, RZ, RZ, UR5, P0 ;  /* 0x00000005ff057e24 */ /* 0x000fe200080e06ff */
[----:B--2---:R-:W-:-:S04]  /*07a0*/  LOP3.LUT R0, R0, 0x1, RZ, 0xc0, !PT ;  /* 0x0000000100007812 */ /* 0x004fc800078ec0ff */
[----:B------:R-:W-:-:S05]  /*07b0*/  SHF.L.U32 R11, R0, R11, RZ ;  /* 0x0000000b000b7219 */ /* 0x000fca00000006ff */
[----:B------:R-:W-:Y:S04]  /*07c0*/  REDG.E.ADD.STRONG.GPU desc[UR8][R4.64], R11 ;  /* 0x0000000b0400798e */ /* 0x000fe8000c12e108 */
[----:B------:R-:W2:Y:S01]  /*07d0*/  LDG.E R0, desc[UR8][R2.64] ;  /* 0x0000000802007981 */ /* 0x000ea2000c1e1900 */
[C---:B------:R-:W-:Y:S02]  /*07e0*/  SHF.L.U32 R6, R7.reuse, 0x3, RZ ;  /* 0x0000000307067819 */ /* 0x040fe400000006ff */
[----:B------:R-:W-:Y:S02]  /*07f0*/  LOP3.LUT R7, R7, 0xfffffffc, RZ, 0xc0, !PT ;  /* 0xfffffffc07077812 */ /* 0x000fe400078ec0ff */
[----:B0-----:R-:W-:Y:S02]  /*0800*/  LOP3.LUT R9, R6, 0x18, RZ, 0xc0, !PT ;  /* 0x0000001806097812 */ /* 0x001fe400078ec0ff */
[----:B------:R-:W-:-:S05]  /*0810*/  IADD3 R6, P0, PT, R7, UR4, RZ ;  /* 0x0000000407067c10 */ /* 0x000fca000ff1e0ff */
[----:B------:R-:W-:Y:S01]  /*0820*/  IMAD.X R7, RZ, RZ, UR5, P0 ;  /* 0x00000005ff077e24 */ /* 0x000fe200080e06ff */
[----:B--2---:R-:W-:-:S04]  /*0830*/  LOP3.LUT R0, R0, 0x1, RZ, 0xc0, !PT ;  /* 0x0000000100007812 */ /* 0x004fc800078ec0ff */
[----:B------:R-:W-:-:S05]  /*0840*/  SHF.L.U32 R9, R0, R9, RZ ;  /* 0x0000000900097219 */ /* 0x000fca00000006ff */
[----:B------:R-:W-:Y:S01]  /*0850*/  REDG.E.ADD.STRONG.GPU desc[UR8][R6.64], R9 ;  /* 0x000000090600798e */ /* 0x000fe2000c12e108 */
[----:B------:R-:W-:Y:S05]  /*0860*/  EXIT ;  /* 0x000000000000794d */ /* 0x000fea0003800000 */
.L_x_4:
        /* <DEDUP_REMOVED lines=9> */
.L_x_11:


//--------------------- .text._Z16read_index_1_bitPiPc --------------------------
	.section	.text._Z16read_index_1_bitPiPc,"ax",@progbits
	.align	128
        .global         _Z16read_index_1_bitPiPc
        .type           _Z16read_index_1_bitPiPc,@function
        .size           _Z16read_index_1_bitPiPc,(.L_x_12 - _Z16read_index_1_bitPiPc)
        .other          _Z16read_index_1_bitPiPc,@"STO_CUDA_ENTRY STV_DEFAULT"
_Z16read_index_1_bitPiPc:
.text._Z16read_index_1_bitPiPc:
[----:B------:R-:W-:Y:S01]  /*0000*/  LDC R1, c[0x0][0x37c] ;  /* 0x0000df00ff017b82 */ /* 0x000fe20000000800 */
[----:B------:R-:W0:Y:S07]  /*0010*/  S2R R0, SR_TID.X ;  /* 0x0000000000007919 */ /* 0x000e2e0000002100 */
[----:B------:R-:W0:Y:S01]  /*0020*/  S2UR UR4, SR_CTAID.X ;  /* 0x00000000000479c3 */ /* 0x000e220000002500 */
[----:B------:R-:W1:Y:S07]  /*0030*/  LDCU.64 UR6, c[0x0][0x388] ;  /* 0x00007100ff0677ac */ /* 0x000e6e0008000a00 */
[----:B------:R-:W0:Y:S08]  /*0040*/  LDC R7, c[0x0][0x360] ;  /* 0x0000d800ff077b82 */ /* 0x000e300000000800 */
[----:B------:R-:W2:Y:S01]  /*0050*/  LDC.64 R2, c[0x0][0x380] ;  /* 0x0000e000ff027b82 */ /* 0x000ea20000000a00 */
[----:B0-----:R-:W-:Y:S01]  /*0060*/  IMAD R7, R7, UR4, R0 ;  /* 0x0000000407077c24 */ /* 0x001fe2000f8e0200 */
[----:B------:R-:W0:Y:S04]  /*0070*/  LDCU.64 UR4, c[0x0][0x358] ;  /* 0x00006b00ff0477ac */ /* 0x000e280008000a00 */
[----:B------:R-:W-:-:S04]  /*0080*/  SHF.R.S32.HI R0, RZ, 0x3, R7 ;  /* 0x00000003ff007819 */ /* 0x000fc80000011407 */
[----:B-1----:R-:W-:-:S04]  /*0090*/  IADD3 R4, P0, PT, R0, UR6, RZ ;  /* 0x0000000600047c10 */ /* 0x002fc8000ff1e0ff */
[----:B------:R-:W-:Y:S01]  /*00a0*/  LEA.HI.X.SX32 R5, R0, UR7, 0x1, P0 ;  /* 0x0000000700057c11 */ /* 0x000fe200080f0eff */
[----:B--2---:R-:W-:-:S04]  /*00b0*/  IMAD.WIDE R2, R7, 0x4, R2 ;  /* 0x0000000407027825 */ /* 0x004fc800078e0202 */
[----:B0-----:R-:W2:Y:S04]  /*00c0*/  LDG.E.S8 R4, desc[UR4][R4.64] ;  /* 0x0000000404047981 */ /* 0x001ea8000c1e1300 */
[----:B------:R-:W3:Y:S01]  /*00d0*/  LDG.E R0, desc[UR4][R2.64] ;  /* 0x0000000402007981 */ /* 0x000ee2000c1e1900 */
[----:B------:R-:W-:-:S04]  /*00e0*/  LOP3.LUT R7, R7, 0x7, RZ, 0xc0, !PT ;  /* 0x0000000707077812 */ /* 0x000fc800078ec0ff */
[----:B--2---:R-:W-:-:S04]  /*00f0*/  SHF.R.U32.HI R7, RZ, R7, R4 ;  /* 0x00000007ff077219 */ /* 0x004fc80000011604 */
[----:B------:R-:W-:-:S04]  /*0100*/  LOP3.LUT R7, R7, 0x1, RZ, 0xc0, !PT ;  /* 0x0000000107077812 */ /* 0x000fc800078ec0ff */
[----:B---3--:R-:W-:-:S05]  /*0110*/  LOP3.LUT R7, R7, 0xfffffffe, R0, 0xf8, !PT ;  /* 0xfffffffe07077812 */ /* 0x008fca00078ef800 */
[----:B------:R-:W-:Y:S01]  /*0120*/  STG.E desc[UR4][R2.64], R7 ;  /* 0x0000000702007986 */ /* 0x000fe2000c101904 */
[----:B------:R-:W-:Y:S05]  /*0130*/  EXIT ;  /* 0x000000000000794d */ /* 0x000fea0003800000 */
.L_x_5:
        /* <DEDUP_REMOVED lines=12> */
.L_x_12:


//--------------------- .text._Z18create_index_1_bitPfPc --------------------------
	.section	.text._Z18create_index_1_bitPfPc,"ax",@progbits
	.align	128
        .global         _Z18create_index_1_bitPfPc
        .type           _Z18create_index_1_bitPfPc,@function
        .size           _Z18create_index_1_bitPfPc,(.L_x_13 - _Z18create_index_1_bitPfPc)
        .other          _Z18create_index_1_bitPfPc,@"STO_CUDA_ENTRY STV_DEFAULT"
_Z18create_index_1_bitPfPc:
.text._Z18create_index_1_bitPfPc:
[----:B------:R-:W-:Y:S01]  /*0000*/  LDC R1, c[0x0][0x37c] ;  /* 0x0000df00ff017b82 */ /* 0x000fe20000000800 */
[----:B------:R-:W0:Y:S07]  /*0010*/  S2R R5, SR_TID.X ;  /* 0x0000000000057919 */ /* 0x000e2e0000002100 */
[----:B------:R-:W0:Y:S01]  /*0020*/  S2UR UR6, SR_CTAID.X ;  /* 0x00000000000679c3 */ /* 0x000e220000002500 */
[----:B------:R-:W1:Y:S07]  /*0030*/  LDCU.64 UR4, c[0x0][0x358] ;  /* 0x00006b00ff0477ac */ /* 0x000e6e0008000a00 */
[----:B------:R-:W0:Y:S08]  /*0040*/  LDC R0, c[0x0][0x360] ;  /* 0x0000d800ff007b82 */ /* 0x000e300000000800 */
[----:B------:R-:W2:Y:S01]  /*0050*/  LDC.64 R2, c[0x0][0x380] ;  /* 0x0000e000ff027b82 */ /* 0x000ea20000000a00 */
[----:B0-----:R-:W-:Y:S01]  /*0060*/  IMAD R0, R0, UR6, R5 ;  /* 0x0000000600007c24 */ /* 0x001fe2000f8e0205 */
[----:B------:R-:W0:Y:S03]  /*0070*/  LDCU.64 UR6, c[0x0][0x388] ;  /* 0x00007100ff0677ac */ /* 0x000e260008000a00 */
[----:B------:R-:W-:-:S04]  /*0080*/  IMAD.SHL.U32 R5, R0, 0x8, RZ ;  /* 0x0000000800057824 */ /* 0x000fc800078e00ff */
[----:B--2---:R-:W-:-:S05]  /*0090*/  IMAD.WIDE R2, R5, 0x4, R2 ;  /* 0x0000000405027825 */ /* 0x004fca00078e0202 */
[----:B-1----:R-:W2:Y:S04]  /*00a0*/  LDG.E R11, desc[UR4][R2.64] ;  /* 0x00000004020b7981 */ /* 0x002ea8000c1e1900 */
[----:B------:R-:W3:Y:S04]  /*00b0*/  LDG.E R4, desc[UR4][R2.64+0x4] ;  /* 0x0000040402047981 */ /* 0x000ee8000c1e1900 */
[----:B------:R-:W4:Y:S04]  /*00c0*/  LDG.E R5, desc[UR4][R2.64+0x8] ;  /* 0x0000080402057981 */ /* 0x000f28000c1e1900 */
[----:B------:R-:W5:Y:S04]  /*00d0*/  LDG.E R6, desc[UR4][R2.64+0xc] ;  /* 0x00000c0402067981 */ /* 0x000f68000c1e1900 */
[----:B------:R-:W5:Y:S04]  /*00e0*/  LDG.E R7, desc[UR4][R2.64+0x10] ;  /* 0x0000100402077981 */ /* 0x000f68000c1e1900 */
[----:B------:R-:W5:Y:S04]  /*00f0*/  LDG.E R8, desc[UR4][R2.64+0x14] ;  /* 0x0000140402087981 */ /* 0x000f68000c1e1900 */
[----:B------:R-:W5:Y:S04]  /*0100*/  LDG.E R9, desc[UR4][R2.64+0x18] ;  /* 0x0000180402097981 */ /* 0x000f68000c1e1900 */
[----:B------:R1:W5:Y:S01]  /*0110*/  LDG.E R10, desc[UR4][R2.64+0x1c] ;  /* 0x00001c04020a7981 */ /* 0x000362000c1e1900 */
[----:B--2---:R-:W-:-:S02]  /*0120*/  FSETP.NEU.AND P1, PT, R11, RZ, PT ;  /* 0x000000ff0b00720b */ /* 0x004fc40003f2d000 */
[----:B---3--:R-:W-:Y:S02]  /*0130*/  FSETP.NEU.AND P2, PT, R4, RZ, PT ;  /* 0x000000ff0400720b */ /* 0x008fe40003f4d000 */
[----:B------:R-:W-:Y:S02]  /*0140*/  SEL R4, RZ, 0x1, !P1 ;  /* 0x00000001ff047807 */ /* 0x000fe40004800000 */
[----:B----4-:R-:W-:Y:S02]  /*0150*/  FSETP.NEU.AND P3, PT, R5, RZ, PT ;  /* 0x000000ff0500720b */ /* 0x010fe40003f6d000 */
[----:B------:R-:W-:Y:S02]  /*0160*/  SEL R5, RZ, 0x2, !P2 ;  /* 0x00000002ff057807 */ /* 0x000fe40005000000 */
[----:B-----5:R-:W-:Y:S02]  /*0170*/  FSETP.NEU.AND P0, PT, R6, RZ, PT ;  /* 0x000000ff0600720b */ /* 0x020fe40003f0d000 */
[----:B------:R-:W-:-:S02]  /*0180*/  SEL R6, RZ, 0x4, !P3 ;  /* 0x00000004ff067807 */ /* 0x000fc40005800000 */
[----:B------:R-:W-:Y:S02]  /*0190*/  FSETP.NEU.AND P1, PT, R7, RZ, PT ;  /* 0x000000ff0700720b */ /* 0x000fe40003f2d000 */
[----:B------:R-:W-:Y:S02]  /*01a0*/  IADD3 R4, PT, PT, R6, R5, R4 ;  /* 0x0000000506047210 */ /* 0x000fe40007ffe004 */
[----:B-1----:R-:W-:Y:S02]  /*01b0*/  SEL R3, RZ, 0x8, !P0 ;  /* 0x00000008ff037807 */ /* 0x002fe40004000000 */
[----:B------:R-:W-:Y:S02]  /*01c0*/  SEL R2, RZ, 0x10, !P1 ;  /* 0x00000010ff027807 */ /* 0x000fe40004800000 */
[----:B------:R-:W-:Y:S02]  /*01d0*/  FSETP.NEU.AND P0, PT, R8, RZ, PT ;  /* 0x000000ff0800720b */ /* 0x000fe40003f0d000 */
[----:B------:R-:W-:-:S02]  /*01e0*/  FSETP.NEU.AND P1, PT, R9, RZ, PT ;  /* 0x000000ff0900720b */ /* 0x000fc40003f2d000 */
[----:B------:R-:W-:Y:S02]  /*01f0*/  FSETP.NEU.AND P2, PT, R10, RZ, PT ;  /* 0x000000ff0a00720b */ /* 0x000fe40003f4d000 */
[----:B------:R-:W-:Y:S02]  /*0200*/  IADD3 R2, PT, PT, R2, R4, R3 ;  /* 0x0000000402027210 */ /* 0x000fe40007ffe003 */
[----:B------:R-:W-:Y:S02]  /*0210*/  SEL R3, RZ, 0x20, !P0 ;  /* 0x00000020ff037807 */ /* 0x000fe40004000000 */
[----:B------:R-:W-:-:S04]  /*0220*/  SEL R4, RZ, 0x40, !P1 ;  /* 0x00000040ff047807 */ /* 0x000fc80004800000 */
[----:B------:R-:W-:Y:S02]  /*0230*/  IADD3 R4, PT, PT, R4, R2, R3 ;  /* 0x0000000204047210 */ /* 0x000fe40007ffe003 */
[----:B0-----:R-:W-:-:S03]  /*0240*/  IADD3 R2, P0, PT, R0, UR6, RZ ;  /* 0x0000000600027c10 */ /* 0x001fc6000ff1e0ff */
[----:B------:R-:W-:Y:S01]  /*0250*/  VIADD R5, R4, 0xff80 ;  /* 0x0000ff8004057836 */ /* 0x000fe20000000000 */
[----:B------:R-:W-:Y:S01]  /*0260*/  LEA.HI.X.SX32 R3, R0, UR7, 0x1, P0 ;  /* 0x0000000700037c11 */ /* 0x000fe200080f0eff */
[----:B------:R-:W-:-:S05]  /*0270*/  @!P2 IMAD.MOV R5, RZ, RZ, R4 ;  /* 0x000000ffff05a224 */ /* 0x000fca00078e0204 */
[----:B------:R-:W-:Y:S01]  /*0280*/  STG.E.U8 desc[UR4][R2.64], R5 ;  /* 0x0000000502007986 */ /* 0x000fe2000c101104 */
[----:B------:R-:W-:Y:S05]  /*0290*/  EXIT ;  /* 0x000000000000794d */ /* 0x000fea0003800000 */
.L_x_6:
        /* <DEDUP_REMOVED lines=14> */
.L_x_13:


//--------------------- .text._Z16read_index_4_bitPiPc --------------------------
	.section	.text._Z16read_index_4_bitPiPc,"ax",@progbits
	.align	128
        .global         _Z16read_index_4_bitPiPc
        .type           _Z16read_index_4_bitPiPc,@function
        .size           _Z16read_index_4_bitPiPc,(.L_x_14 - _Z16read_index_4_bitPiPc)
        .other          _Z16read_index_4_bitPiPc,@"STO_CUDA_ENTRY STV_DEFAULT"
_Z16read_index_4_bitPiPc:
.text._Z16read_index_4_bitPiPc:
        /* <DEDUP_REMOVED lines=10> */
[----:B------:R-:W-:-:S05]  /*00a0*/  LEA.HI.X.SX32 R5, R0, UR7, 0x1, P0 ;  /* 0x0000000700057c11 */ /* 0x000fca00080f0eff */
[----:B0-----:R-:W3:Y:S01]  /*00b0*/  LDG.E.S8 R4, desc[UR4][R4.64] ;  /* 0x0000000404047981 */ /* 0x001ee2000c1e1300 */
[----:B--2---:R-:W-:-:S05]  /*00c0*/  IMAD.WIDE R2, R7, 0x4, R2 ;  /* 0x0000000407027825 */ /* 0x004fca00078e0202 */
[----:B------:R-:W2:Y:S01]  /*00d0*/  LDG.E R0, desc[UR4][R2.64] ;  /* 0x0000000402007981 */ /* 0x000ea2000c1e1900 */
[----:B------:R-:W-:-:S05]  /*00e0*/  IMAD.SHL.U32 R7, R7, 0x4, RZ ;  /* 0x0000000407077824 */ /* 0x000fca00078e00ff */
[----:B------:R-:W-:-:S04]  /*00f0*/  LOP3.LUT R7, R7, 0x4, RZ, 0xc0, !PT ;  /* 0x0000000407077812 */ /* 0x000fc800078ec0ff */
[----:B---3--:R-:W-:-:S04]  /*0100*/  SHF.R.U32.HI R7, RZ, R7, R4 ;  /* 0x00000007ff077219 */ /* 0x008fc80000011604 */
[----:B------:R-:W-:-:S04]  /*0110*/  LOP3.LUT P0, RZ, R7, 0xf, RZ, 0xc0, !PT ;  /* 0x0000000f07ff7812 */ /* 0x000fc8000780c0ff */
[----:B------:R-:W-:-:S04]  /*0120*/  SEL R7, RZ, 0x1, !P0 ;  /* 0x00000001ff077807 */ /* 0x000fc80004000000 */
[----:B--2---:R-:W-:-:S05]  /*0130*/  LOP3.LUT R7, R7, 0xfffffffe, R0, 0xf8, !PT ;  /* 0xfffffffe07077812 */ /* 0x004fca00078ef800 */
[----:B------:R-:W-:Y:S01]  /*0140*/  STG.E desc[UR4][R2.64], R7 ;  /* 0x0000000702007986 */ /* 0x000fe2000c101904 */
[----:B------:R-:W-:Y:S05]  /*0150*/  EXIT ;  /* 0x000000000000794d */ /* 0x000fea0003800000 */
.L_x_7:
        /* <DEDUP_REMOVED lines=10> */
.L_x_14:


//--------------------- .text._Z18create_index_4_bitPfPc --------------------------
	.section	.text._Z18create_index_4_bitPfPc,"ax",@progbits
	.align	128
        .global         _Z18create_index_4_bitPfPc
        .type           _Z18create_index_4_bitPfPc,@function
        .size           _Z18create_index_4_bitPfPc,(.L_x_15 - _Z18create_index_4_bitPfPc)
        .other          _Z18create_index_4_bitPfPc,@"STO_CUDA_ENTRY STV_DEFAULT"
_Z18create_index_4_bitPfPc:
.text._Z18create_index_4_bitPfPc:
        /* <DEDUP_REMOVED lines=11> */
[----:B------:R-:W3:Y:S01]  /*00b0*/  LDG.E R4, desc[UR4][R2.64+0x4] ;  /* 0x0000040402047981 */ /* 0x000ee2000c1e1900 */
[----:B--2---:R-:W-:Y:S02]  /*00c0*/  FSETP.NEU.AND P0, PT, R5, RZ, PT ;  /* 0x000000ff0500720b */ /* 0x004fe40003f0d000 */
[----:B---3--:R-:W-:Y:S02]  /*00d0*/  FSETP.NEU.AND P1, PT, R4, RZ, PT ;  /* 0x000000ff0400720b */ /* 0x008fe40003f2d000 */
[----:B------:R-:W-:Y:S02]  /*00e0*/  SEL R6, RZ, 0x1, !P0 ;  /* 0x00000001ff067807 */ /* 0x000fe40004000000 */
[----:B------:R-:W-:-:S02]  /*00f0*/  SEL R7, RZ, 0x10, !P1 ;  /* 0x00000010ff077807 */ /* 0x000fc40004800000 */
[----:B0-----:R-:W-:-:S03]  /*0100*/  IADD3 R4, P2, PT, R0, UR6, RZ ;  /* 0x0000000600047c10 */ /* 0x001fc6000ff5e0ff */
[----:B------:R-:W-:Y:S01]  /*0110*/  IMAD.IADD R7, R6, 0x1, R7 ;  /* 0x0000000106077824 */ /* 0x000fe200078e0207 */
[----:B------:R-:W-:-:S05]  /*0120*/  LEA.HI.X.SX32 R5, R0, UR7, 0x1, P2 ;  /* 0x0000000700057c11 */ /* 0x000fca00090f0eff */
[----:B------:R-:W-:Y:S01]  /*0130*/  STG.E.U8 desc[UR4][R4.64], R7 ;  /* 0x0000000704007986 */ /* 0x000fe2000c101104 */
[----:B------:R-:W-:Y:S05]  /*0140*/  EXIT ;  /* 0x000000000000794d */ /* 0x000fea0003800000 */
.L_x_8:
        /* <DEDUP_REMOVED lines=11> */
.L_x_15:


//--------------------- .nv.shared.reserved.0     --------------------------
	.section	.nv.shared.reserved.0,"aw",@nobits
	.weak		__nv_reservedSMEM_offset_0_alias
	.size		__nv_reservedSMEM_offset_0_alias, 0, 64
	.other		__nv_reservedSMEM_offset_0_alias,@"STO_CUDA_RESERVED_SHARED STV_DEFAULT"
__nv_reservedSMEM_offset_0_alias:
	.zero		0
	.zero		64


//--------------------- .nv.constant0._Z17estimate_float_32PfS_i --------------------------
	.section	.nv.constant0._Z17estimate_float_32PfS_i,"a",@progbits
	.sectionflags	@""
	.align	4
.nv.constant0._Z17estimate_float_32PfS_i:
	.zero		916


//--------------------- .nv.constant0._Z19decompress_float_32PfS_PiiS0_ --------------------------
	.section	.nv.constant0._Z19decompress_float_32PfS_PiiS0_,"a",@progbits
	.sectionflags	@""
	.align	4
.nv.constant0._Z19decompress_float_32PfS_PiiS0_:
	.zero		936


//--------------------- .nv.constant0._Z17compress_float_32PfS_Pii --------------------------
	.section	.nv.constant0._Z17compress_float_32PfS_Pii,"a",@progbits
	.sectionflags	@""
	.align	4
.nv.constant0._Z17compress_float_32PfS_Pii:
	.zero		924


//--------------------- .nv.constant0._Z16read_index_1_bitPiPc --------------------------
	.section	.nv.constant0._Z16read_index_1_bitPiPc,"a",@progbits
	.sectionflags	@""
	.align	4
.nv.constant0._Z16read_index_1_bitPiPc:
	.zero		912


//--------------------- .nv.constant0._Z18create_index_1_bitPfPc --------------------------
	.section	.nv.constant0._Z18create_index_1_bitPfPc,"a",@progbits
	.sectionflags	@""
	.align	4
.nv.constant0._Z18create_index_1_bitPfPc:
	.zero		912


//--------------------- .nv.constant0._Z16read_index_4_bitPiPc --------------------------
	.section	.nv.constant0._Z16read_index_4_bitPiPc,"a",@progbits
	.sectionflags	@""
	.align	4
.nv.constant0._Z16read_index_4_bitPiPc:
	.zero		912


//--------------------- .nv.constant0._Z18create_index_4_bitPfPc --------------------------
	.section	.nv.constant0._Z18create_index_4_bitPfPc,"a",@progbits
	.sectionflags	@""
	.align	4
.nv.constant0._Z18create_index_4_bitPfPc:
	.zero		912


//--------------------- SYMBOLS --------------------------

	.type		.nv.reservedSmem.offset0,@object
	.size		.nv.reservedSmem.offset0,0x4
